//
// Generated by NVIDIA NVVM Compiler
//
// Compiler Build ID: CL-36424714
// Cuda compilation tools, release 13.0, V13.0.88
// Based on NVVM 20.0.0
//

.version 9.0
.target sm_100
.address_size 64

	// .globl	_Z12forward_passPfS_S_S_S_S_S_S_i

.visible .entry _Z12forward_passPfS_S_S_S_S_S_S_i(
	.param .u64 .ptr .align 1 _Z12forward_passPfS_S_S_S_S_S_S_i_param_0,
	.param .u64 .ptr .align 1 _Z12forward_passPfS_S_S_S_S_S_S_i_param_1,
	.param .u64 .ptr .align 1 _Z12forward_passPfS_S_S_S_S_S_S_i_param_2,
	.param .u64 .ptr .align 1 _Z12forward_passPfS_S_S_S_S_S_S_i_param_3,
	.param .u64 .ptr .align 1 _Z12forward_passPfS_S_S_S_S_S_S_i_param_4,
	.param .u64 .ptr .align 1 _Z12forward_passPfS_S_S_S_S_S_S_i_param_5,
	.param .u64 .ptr .align 1 _Z12forward_passPfS_S_S_S_S_S_S_i_param_6,
	.param .u64 .ptr .align 1 _Z12forward_passPfS_S_S_S_S_S_S_i_param_7,
	.param .u32 _Z12forward_passPfS_S_S_S_S_S_S_i_param_8
)
{
	.local .align 16 .b8 	__local_depot0[1024];
	.reg .b64 	%SP;
	.reg .b64 	%SPL;
	.reg .pred 	%p<6>;
	.reg .b32 	%r<53>;
	.reg .b32 	%f<977>;
	.reg .b64 	%rd<58>;

	mov.u64 	%SPL, __local_depot0;
	ld.param.u64 	%rd16, [_Z12forward_passPfS_S_S_S_S_S_S_i_param_0];
	ld.param.u64 	%rd17, [_Z12forward_passPfS_S_S_S_S_S_S_i_param_1];
	ld.param.u64 	%rd18, [_Z12forward_passPfS_S_S_S_S_S_S_i_param_2];
	ld.param.u32 	%r14, [_Z12forward_passPfS_S_S_S_S_S_S_i_param_8];
	add.u64 	%rd1, %SPL, 0;
	add.u64 	%rd2, %SPL, 512;
	mov.u32 	%r15, %ctaid.x;
	mov.u32 	%r16, %ntid.x;
	mov.u32 	%r17, %tid.x;
	mad.lo.s32 	%r1, %r15, %r16, %r17;
	setp.ge.s32 	%p1, %r1, %r14;
	@%p1 bra 	$L__BB0_10;
	mov.f32 	%f260, 0f00000000;
	st.local.v4.f32 	[%rd1], {%f260, %f260, %f260, %f260};
	st.local.v4.f32 	[%rd1+16], {%f260, %f260, %f260, %f260};
	st.local.v4.f32 	[%rd1+32], {%f260, %f260, %f260, %f260};
	st.local.v4.f32 	[%rd1+48], {%f260, %f260, %f260, %f260};
	st.local.v4.f32 	[%rd1+64], {%f260, %f260, %f260, %f260};
	st.local.v4.f32 	[%rd1+80], {%f260, %f260, %f260, %f260};
	st.local.v4.f32 	[%rd1+96], {%f260, %f260, %f260, %f260};
	st.local.v4.f32 	[%rd1+112], {%f260, %f260, %f260, %f260};
	st.local.v4.f32 	[%rd1+128], {%f260, %f260, %f260, %f260};
	st.local.v4.f32 	[%rd1+144], {%f260, %f260, %f260, %f260};
	st.local.v4.f32 	[%rd1+160], {%f260, %f260, %f260, %f260};
	st.local.v4.f32 	[%rd1+176], {%f260, %f260, %f260, %f260};
	st.local.v4.f32 	[%rd1+192], {%f260, %f260, %f260, %f260};
	st.local.v4.f32 	[%rd1+208], {%f260, %f260, %f260, %f260};
	st.local.v4.f32 	[%rd1+224], {%f260, %f260, %f260, %f260};
	st.local.v4.f32 	[%rd1+240], {%f260, %f260, %f260, %f260};
	st.local.v4.f32 	[%rd1+256], {%f260, %f260, %f260, %f260};
	st.local.v4.f32 	[%rd1+272], {%f260, %f260, %f260, %f260};
	st.local.v4.f32 	[%rd1+288], {%f260, %f260, %f260, %f260};
	st.local.v4.f32 	[%rd1+304], {%f260, %f260, %f260, %f260};
	st.local.v4.f32 	[%rd1+320], {%f260, %f260, %f260, %f260};
	st.local.v4.f32 	[%rd1+336], {%f260, %f260, %f260, %f260};
	st.local.v4.f32 	[%rd1+352], {%f260, %f260, %f260, %f260};
	st.local.v4.f32 	[%rd1+368], {%f260, %f260, %f260, %f260};
	st.local.v4.f32 	[%rd1+384], {%f260, %f260, %f260, %f260};
	st.local.v4.f32 	[%rd1+400], {%f260, %f260, %f260, %f260};
	st.local.v4.f32 	[%rd1+416], {%f260, %f260, %f260, %f260};
	st.local.v4.f32 	[%rd1+432], {%f260, %f260, %f260, %f260};
	st.local.v4.f32 	[%rd1+448], {%f260, %f260, %f260, %f260};
	st.local.v4.f32 	[%rd1+464], {%f260, %f260, %f260, %f260};
	st.local.v4.f32 	[%rd1+480], {%f260, %f260, %f260, %f260};
	st.local.v4.f32 	[%rd1+496], {%f260, %f260, %f260, %f260};
	st.local.v4.f32 	[%rd2], {%f260, %f260, %f260, %f260};
	st.local.v4.f32 	[%rd2+16], {%f260, %f260, %f260, %f260};
	st.local.v4.f32 	[%rd2+32], {%f260, %f260, %f260, %f260};
	st.local.v4.f32 	[%rd2+48], {%f260, %f260, %f260, %f260};
	st.local.v4.f32 	[%rd2+64], {%f260, %f260, %f260, %f260};
	st.local.v4.f32 	[%rd2+80], {%f260, %f260, %f260, %f260};
	st.local.v4.f32 	[%rd2+96], {%f260, %f260, %f260, %f260};
	st.local.v4.f32 	[%rd2+112], {%f260, %f260, %f260, %f260};
	st.local.v4.f32 	[%rd2+128], {%f260, %f260, %f260, %f260};
	st.local.v4.f32 	[%rd2+144], {%f260, %f260, %f260, %f260};
	st.local.v4.f32 	[%rd2+160], {%f260, %f260, %f260, %f260};
	st.local.v4.f32 	[%rd2+176], {%f260, %f260, %f260, %f260};
	st.local.v4.f32 	[%rd2+192], {%f260, %f260, %f260, %f260};
	st.local.v4.f32 	[%rd2+208], {%f260, %f260, %f260, %f260};
	st.local.v4.f32 	[%rd2+224], {%f260, %f260, %f260, %f260};
	st.local.v4.f32 	[%rd2+240], {%f260, %f260, %f260, %f260};
	st.local.v4.f32 	[%rd2+256], {%f260, %f260, %f260, %f260};
	st.local.v4.f32 	[%rd2+272], {%f260, %f260, %f260, %f260};
	st.local.v4.f32 	[%rd2+288], {%f260, %f260, %f260, %f260};
	st.local.v4.f32 	[%rd2+304], {%f260, %f260, %f260, %f260};
	st.local.v4.f32 	[%rd2+320], {%f260, %f260, %f260, %f260};
	st.local.v4.f32 	[%rd2+336], {%f260, %f260, %f260, %f260};
	st.local.v4.f32 	[%rd2+352], {%f260, %f260, %f260, %f260};
	st.local.v4.f32 	[%rd2+368], {%f260, %f260, %f260, %f260};
	st.local.v4.f32 	[%rd2+384], {%f260, %f260, %f260, %f260};
	st.local.v4.f32 	[%rd2+400], {%f260, %f260, %f260, %f260};
	st.local.v4.f32 	[%rd2+416], {%f260, %f260, %f260, %f260};
	st.local.v4.f32 	[%rd2+432], {%f260, %f260, %f260, %f260};
	st.local.v4.f32 	[%rd2+448], {%f260, %f260, %f260, %f260};
	st.local.v4.f32 	[%rd2+464], {%f260, %f260, %f260, %f260};
	st.local.v4.f32 	[%rd2+480], {%f260, %f260, %f260, %f260};
	st.local.v4.f32 	[%rd2+496], {%f260, %f260, %f260, %f260};
	mul.lo.s32 	%r2, %r1, 784;
	cvta.to.global.u64 	%rd26, %rd16;
	add.s64 	%rd3, %rd26, 32;
	cvta.to.global.u64 	%rd27, %rd17;
	add.s64 	%rd4, %rd27, 32;
	cvta.to.global.u64 	%rd5, %rd18;
	mov.b32 	%r48, 0;
$L__BB0_2:
	cvt.u64.u32 	%rd6, %r48;
	mul.wide.u32 	%rd28, %r48, 4;
	add.s64 	%rd29, %rd5, %rd28;
	ld.global.f32 	%f976, [%rd29];
	mul.wide.u32 	%rd30, %r48, 3136;
	add.s64 	%rd55, %rd4, %rd30;
	mov.b32 	%r50, 0;
	mov.u32 	%r49, %r2;
$L__BB0_3:
	mul.wide.s32 	%rd31, %r49, 4;
	add.s64 	%rd32, %rd3, %rd31;
	ld.global.f32 	%f261, [%rd32+-32];
	ld.global.f32 	%f262, [%rd55+-32];
	fma.rn.f32 	%f263, %f261, %f262, %f976;
	ld.global.f32 	%f264, [%rd32+-28];
	ld.global.f32 	%f265, [%rd55+-28];
	fma.rn.f32 	%f266, %f264, %f265, %f263;
	ld.global.f32 	%f267, [%rd32+-24];
	ld.global.f32 	%f268, [%rd55+-24];
	fma.rn.f32 	%f269, %f267, %f268, %f266;
	ld.global.f32 	%f270, [%rd32+-20];
	ld.global.f32 	%f271, [%rd55+-20];
	fma.rn.f32 	%f272, %f270, %f271, %f269;
	ld.global.f32 	%f273, [%rd32+-16];
	ld.global.f32 	%f274, [%rd55+-16];
	fma.rn.f32 	%f275, %f273, %f274, %f272;
	ld.global.f32 	%f276, [%rd32+-12];
	ld.global.f32 	%f277, [%rd55+-12];
	fma.rn.f32 	%f278, %f276, %f277, %f275;
	ld.global.f32 	%f279, [%rd32+-8];
	ld.global.f32 	%f280, [%rd55+-8];
	fma.rn.f32 	%f281, %f279, %f280, %f278;
	ld.global.f32 	%f282, [%rd32+-4];
	ld.global.f32 	%f283, [%rd55+-4];
	fma.rn.f32 	%f284, %f282, %f283, %f281;
	ld.global.f32 	%f285, [%rd32];
	ld.global.f32 	%f286, [%rd55];
	fma.rn.f32 	%f287, %f285, %f286, %f284;
	ld.global.f32 	%f288, [%rd32+4];
	ld.global.f32 	%f289, [%rd55+4];
	fma.rn.f32 	%f290, %f288, %f289, %f287;
	ld.global.f32 	%f291, [%rd32+8];
	ld.global.f32 	%f292, [%rd55+8];
	fma.rn.f32 	%f293, %f291, %f292, %f290;
	ld.global.f32 	%f294, [%rd32+12];
	ld.global.f32 	%f295, [%rd55+12];
	fma.rn.f32 	%f296, %f294, %f295, %f293;
	ld.global.f32 	%f297, [%rd32+16];
	ld.global.f32 	%f298, [%rd55+16];
	fma.rn.f32 	%f299, %f297, %f298, %f296;
	ld.global.f32 	%f300, [%rd32+20];
	ld.global.f32 	%f301, [%rd55+20];
	fma.rn.f32 	%f302, %f300, %f301, %f299;
	ld.global.f32 	%f303, [%rd32+24];
	ld.global.f32 	%f304, [%rd55+24];
	fma.rn.f32 	%f305, %f303, %f304, %f302;
	ld.global.f32 	%f306, [%rd32+28];
	ld.global.f32 	%f307, [%rd55+28];
	fma.rn.f32 	%f976, %f306, %f307, %f305;
	add.s32 	%r50, %r50, 16;
	add.s32 	%r49, %r49, 16;
	add.s64 	%rd55, %rd55, 64;
	setp.ne.s32 	%p2, %r50, 784;
	@%p2 bra 	$L__BB0_3;
	max.f32 	%f308, %f976, 0f00000000;
	shl.b64 	%rd33, %rd6, 2;
	add.s64 	%rd34, %rd1, %rd33;
	st.local.f32 	[%rd34], %f308;
	add.s32 	%r48, %r48, 1;
	setp.ne.s32 	%p3, %r48, 128;
	@%p3 bra 	$L__BB0_2;
	ld.param.u64 	%rd50, [_Z12forward_passPfS_S_S_S_S_S_S_i_param_3];
	ld.local.v4.f32 	{%f4, %f5, %f6, %f7}, [%rd1];
	ld.local.v4.f32 	{%f8, %f9, %f10, %f11}, [%rd1+16];
	ld.local.v4.f32 	{%f12, %f13, %f14, %f15}, [%rd1+32];
	ld.local.v4.f32 	{%f16, %f17, %f18, %f19}, [%rd1+48];
	ld.local.v4.f32 	{%f20, %f21, %f22, %f23}, [%rd1+64];
	ld.local.v4.f32 	{%f24, %f25, %f26, %f27}, [%rd1+80];
	ld.local.v4.f32 	{%f28, %f29, %f30, %f31}, [%rd1+96];
	ld.local.v4.f32 	{%f32, %f33, %f34, %f35}, [%rd1+112];
	ld.local.v4.f32 	{%f36, %f37, %f38, %f39}, [%rd1+128];
	ld.local.v4.f32 	{%f40, %f41, %f42, %f43}, [%rd1+144];
	ld.local.v4.f32 	{%f44, %f45, %f46, %f47}, [%rd1+160];
	ld.local.v4.f32 	{%f48, %f49, %f50, %f51}, [%rd1+176];
	ld.local.v4.f32 	{%f52, %f53, %f54, %f55}, [%rd1+192];
	ld.local.v4.f32 	{%f56, %f57, %f58, %f59}, [%rd1+208];
	ld.local.v4.f32 	{%f60, %f61, %f62, %f63}, [%rd1+224];
	ld.local.v4.f32 	{%f64, %f65, %f66, %f67}, [%rd1+240];
	ld.local.v4.f32 	{%f68, %f69, %f70, %f71}, [%rd1+256];
	ld.local.v4.f32 	{%f72, %f73, %f74, %f75}, [%rd1+272];
	ld.local.v4.f32 	{%f76, %f77, %f78, %f79}, [%rd1+288];
	ld.local.v4.f32 	{%f80, %f81, %f82, %f83}, [%rd1+304];
	ld.local.v4.f32 	{%f84, %f85, %f86, %f87}, [%rd1+320];
	ld.local.v4.f32 	{%f88, %f89, %f90, %f91}, [%rd1+336];
	ld.local.v4.f32 	{%f92, %f93, %f94, %f95}, [%rd1+352];
	ld.local.v4.f32 	{%f96, %f97, %f98, %f99}, [%rd1+368];
	ld.local.v4.f32 	{%f100, %f101, %f102, %f103}, [%rd1+384];
	ld.local.v4.f32 	{%f104, %f105, %f106, %f107}, [%rd1+400];
	ld.local.v4.f32 	{%f108, %f109, %f110, %f111}, [%rd1+416];
	ld.local.v4.f32 	{%f112, %f113, %f114, %f115}, [%rd1+432];
	ld.local.v4.f32 	{%f116, %f117, %f118, %f119}, [%rd1+448];
	ld.local.v4.f32 	{%f120, %f121, %f122, %f123}, [%rd1+464];
	ld.local.v4.f32 	{%f124, %f125, %f126, %f127}, [%rd1+480];
	ld.local.v4.f32 	{%f128, %f129, %f130, %f131}, [%rd1+496];
	cvta.to.global.u64 	%rd36, %rd50;
	add.s64 	%rd56, %rd36, 256;
	mov.b32 	%r51, 0;
	mov.b64 	%rd57, 0;
$L__BB0_6:
	ld.param.u64 	%rd51, [_Z12forward_passPfS_S_S_S_S_S_S_i_param_4];
	cvta.to.global.u64 	%rd37, %rd51;
	add.s64 	%rd38, %rd37, %rd57;
	ld.global.f32 	%f309, [%rd38];
	add.s64 	%rd39, %rd2, %rd57;
	ld.global.f32 	%f310, [%rd56+-256];
	fma.rn.f32 	%f311, %f4, %f310, %f309;
	ld.global.f32 	%f312, [%rd56+-252];
	fma.rn.f32 	%f313, %f5, %f312, %f311;
	ld.global.f32 	%f314, [%rd56+-248];
	fma.rn.f32 	%f315, %f6, %f314, %f313;
	ld.global.f32 	%f316, [%rd56+-244];
	fma.rn.f32 	%f317, %f7, %f316, %f315;
	ld.global.f32 	%f318, [%rd56+-240];
	fma.rn.f32 	%f319, %f8, %f318, %f317;
	ld.global.f32 	%f320, [%rd56+-236];
	fma.rn.f32 	%f321, %f9, %f320, %f319;
	ld.global.f32 	%f322, [%rd56+-232];
	fma.rn.f32 	%f323, %f10, %f322, %f321;
	ld.global.f32 	%f324, [%rd56+-228];
	fma.rn.f32 	%f325, %f11, %f324, %f323;
	ld.global.f32 	%f326, [%rd56+-224];
	fma.rn.f32 	%f327, %f12, %f326, %f325;
	ld.global.f32 	%f328, [%rd56+-220];
	fma.rn.f32 	%f329, %f13, %f328, %f327;
	ld.global.f32 	%f330, [%rd56+-216];
	fma.rn.f32 	%f331, %f14, %f330, %f329;
	ld.global.f32 	%f332, [%rd56+-212];
	fma.rn.f32 	%f333, %f15, %f332, %f331;
	ld.global.f32 	%f334, [%rd56+-208];
	fma.rn.f32 	%f335, %f16, %f334, %f333;
	ld.global.f32 	%f336, [%rd56+-204];
	fma.rn.f32 	%f337, %f17, %f336, %f335;
	ld.global.f32 	%f338, [%rd56+-200];
	fma.rn.f32 	%f339, %f18, %f338, %f337;
	ld.global.f32 	%f340, [%rd56+-196];
	fma.rn.f32 	%f341, %f19, %f340, %f339;
	ld.global.f32 	%f342, [%rd56+-192];
	fma.rn.f32 	%f343, %f20, %f342, %f341;
	ld.global.f32 	%f344, [%rd56+-188];
	fma.rn.f32 	%f345, %f21, %f344, %f343;
	ld.global.f32 	%f346, [%rd56+-184];
	fma.rn.f32 	%f347, %f22, %f346, %f345;
	ld.global.f32 	%f348, [%rd56+-180];
	fma.rn.f32 	%f349, %f23, %f348, %f347;
	ld.global.f32 	%f350, [%rd56+-176];
	fma.rn.f32 	%f351, %f24, %f350, %f349;
	ld.global.f32 	%f352, [%rd56+-172];
	fma.rn.f32 	%f353, %f25, %f352, %f351;
	ld.global.f32 	%f354, [%rd56+-168];
	fma.rn.f32 	%f355, %f26, %f354, %f353;
	ld.global.f32 	%f356, [%rd56+-164];
	fma.rn.f32 	%f357, %f27, %f356, %f355;
	ld.global.f32 	%f358, [%rd56+-160];
	fma.rn.f32 	%f359, %f28, %f358, %f357;
	ld.global.f32 	%f360, [%rd56+-156];
	fma.rn.f32 	%f361, %f29, %f360, %f359;
	ld.global.f32 	%f362, [%rd56+-152];
	fma.rn.f32 	%f363, %f30, %f362, %f361;
	ld.global.f32 	%f364, [%rd56+-148];
	fma.rn.f32 	%f365, %f31, %f364, %f363;
	ld.global.f32 	%f366, [%rd56+-144];
	fma.rn.f32 	%f367, %f32, %f366, %f365;
	ld.global.f32 	%f368, [%rd56+-140];
	fma.rn.f32 	%f369, %f33, %f368, %f367;
	ld.global.f32 	%f370, [%rd56+-136];
	fma.rn.f32 	%f371, %f34, %f370, %f369;
	ld.global.f32 	%f372, [%rd56+-132];
	fma.rn.f32 	%f373, %f35, %f372, %f371;
	ld.global.f32 	%f374, [%rd56+-128];
	fma.rn.f32 	%f375, %f36, %f374, %f373;
	ld.global.f32 	%f376, [%rd56+-124];
	fma.rn.f32 	%f377, %f37, %f376, %f375;
	ld.global.f32 	%f378, [%rd56+-120];
	fma.rn.f32 	%f379, %f38, %f378, %f377;
	ld.global.f32 	%f380, [%rd56+-116];
	fma.rn.f32 	%f381, %f39, %f380, %f379;
	ld.global.f32 	%f382, [%rd56+-112];
	fma.rn.f32 	%f383, %f40, %f382, %f381;
	ld.global.f32 	%f384, [%rd56+-108];
	fma.rn.f32 	%f385, %f41, %f384, %f383;
	ld.global.f32 	%f386, [%rd56+-104];
	fma.rn.f32 	%f387, %f42, %f386, %f385;
	ld.global.f32 	%f388, [%rd56+-100];
	fma.rn.f32 	%f389, %f43, %f388, %f387;
	ld.global.f32 	%f390, [%rd56+-96];
	fma.rn.f32 	%f391, %f44, %f390, %f389;
	ld.global.f32 	%f392, [%rd56+-92];
	fma.rn.f32 	%f393, %f45, %f392, %f391;
	ld.global.f32 	%f394, [%rd56+-88];
	fma.rn.f32 	%f395, %f46, %f394, %f393;
	ld.global.f32 	%f396, [%rd56+-84];
	fma.rn.f32 	%f397, %f47, %f396, %f395;
	ld.global.f32 	%f398, [%rd56+-80];
	fma.rn.f32 	%f399, %f48, %f398, %f397;
	ld.global.f32 	%f400, [%rd56+-76];
	fma.rn.f32 	%f401, %f49, %f400, %f399;
	ld.global.f32 	%f402, [%rd56+-72];
	fma.rn.f32 	%f403, %f50, %f402, %f401;
	ld.global.f32 	%f404, [%rd56+-68];
	fma.rn.f32 	%f405, %f51, %f404, %f403;
	ld.global.f32 	%f406, [%rd56+-64];
	fma.rn.f32 	%f407, %f52, %f406, %f405;
	ld.global.f32 	%f408, [%rd56+-60];
	fma.rn.f32 	%f409, %f53, %f408, %f407;
	ld.global.f32 	%f410, [%rd56+-56];
	fma.rn.f32 	%f411, %f54, %f410, %f409;
	ld.global.f32 	%f412, [%rd56+-52];
	fma.rn.f32 	%f413, %f55, %f412, %f411;
	ld.global.f32 	%f414, [%rd56+-48];
	fma.rn.f32 	%f415, %f56, %f414, %f413;
	ld.global.f32 	%f416, [%rd56+-44];
	fma.rn.f32 	%f417, %f57, %f416, %f415;
	ld.global.f32 	%f418, [%rd56+-40];
	fma.rn.f32 	%f419, %f58, %f418, %f417;
	ld.global.f32 	%f420, [%rd56+-36];
	fma.rn.f32 	%f421, %f59, %f420, %f419;
	ld.global.f32 	%f422, [%rd56+-32];
	fma.rn.f32 	%f423, %f60, %f422, %f421;
	ld.global.f32 	%f424, [%rd56+-28];
	fma.rn.f32 	%f425, %f61, %f424, %f423;
	ld.global.f32 	%f426, [%rd56+-24];
	fma.rn.f32 	%f427, %f62, %f426, %f425;
	ld.global.f32 	%f428, [%rd56+-20];
	fma.rn.f32 	%f429, %f63, %f428, %f427;
	ld.global.f32 	%f430, [%rd56+-16];
	fma.rn.f32 	%f431, %f64, %f430, %f429;
	ld.global.f32 	%f432, [%rd56+-12];
	fma.rn.f32 	%f433, %f65, %f432, %f431;
	ld.global.f32 	%f434, [%rd56+-8];
	fma.rn.f32 	%f435, %f66, %f434, %f433;
	ld.global.f32 	%f436, [%rd56+-4];
	fma.rn.f32 	%f437, %f67, %f436, %f435;
	ld.global.f32 	%f438, [%rd56];
	fma.rn.f32 	%f439, %f68, %f438, %f437;
	ld.global.f32 	%f440, [%rd56+4];
	fma.rn.f32 	%f441, %f69, %f440, %f439;
	ld.global.f32 	%f442, [%rd56+8];
	fma.rn.f32 	%f443, %f70, %f442, %f441;
	ld.global.f32 	%f444, [%rd56+12];
	fma.rn.f32 	%f445, %f71, %f444, %f443;
	ld.global.f32 	%f446, [%rd56+16];
	fma.rn.f32 	%f447, %f72, %f446, %f445;
	ld.global.f32 	%f448, [%rd56+20];
	fma.rn.f32 	%f449, %f73, %f448, %f447;
	ld.global.f32 	%f450, [%rd56+24];
	fma.rn.f32 	%f451, %f74, %f450, %f449;
	ld.global.f32 	%f452, [%rd56+28];
	fma.rn.f32 	%f453, %f75, %f452, %f451;
	ld.global.f32 	%f454, [%rd56+32];
	fma.rn.f32 	%f455, %f76, %f454, %f453;
	ld.global.f32 	%f456, [%rd56+36];
	fma.rn.f32 	%f457, %f77, %f456, %f455;
	ld.global.f32 	%f458, [%rd56+40];
	fma.rn.f32 	%f459, %f78, %f458, %f457;
	ld.global.f32 	%f460, [%rd56+44];
	fma.rn.f32 	%f461, %f79, %f460, %f459;
	ld.global.f32 	%f462, [%rd56+48];
	fma.rn.f32 	%f463, %f80, %f462, %f461;
	ld.global.f32 	%f464, [%rd56+52];
	fma.rn.f32 	%f465, %f81, %f464, %f463;
	ld.global.f32 	%f466, [%rd56+56];
	fma.rn.f32 	%f467, %f82, %f466, %f465;
	ld.global.f32 	%f468, [%rd56+60];
	fma.rn.f32 	%f469, %f83, %f468, %f467;
	ld.global.f32 	%f470, [%rd56+64];
	fma.rn.f32 	%f471, %f84, %f470, %f469;
	ld.global.f32 	%f472, [%rd56+68];
	fma.rn.f32 	%f473, %f85, %f472, %f471;
	ld.global.f32 	%f474, [%rd56+72];
	fma.rn.f32 	%f475, %f86, %f474, %f473;
	ld.global.f32 	%f476, [%rd56+76];
	fma.rn.f32 	%f477, %f87, %f476, %f475;
	ld.global.f32 	%f478, [%rd56+80];
	fma.rn.f32 	%f479, %f88, %f478, %f477;
	ld.global.f32 	%f480, [%rd56+84];
	fma.rn.f32 	%f481, %f89, %f480, %f479;
	ld.global.f32 	%f482, [%rd56+88];
	fma.rn.f32 	%f483, %f90, %f482, %f481;
	ld.global.f32 	%f484, [%rd56+92];
	fma.rn.f32 	%f485, %f91, %f484, %f483;
	ld.global.f32 	%f486, [%rd56+96];
	fma.rn.f32 	%f487, %f92, %f486, %f485;
	ld.global.f32 	%f488, [%rd56+100];
	fma.rn.f32 	%f489, %f93, %f488, %f487;
	ld.global.f32 	%f490, [%rd56+104];
	fma.rn.f32 	%f491, %f94, %f490, %f489;
	ld.global.f32 	%f492, [%rd56+108];
	fma.rn.f32 	%f493, %f95, %f492, %f491;
	ld.global.f32 	%f494, [%rd56+112];
	fma.rn.f32 	%f495, %f96, %f494, %f493;
	ld.global.f32 	%f496, [%rd56+116];
	fma.rn.f32 	%f497, %f97, %f496, %f495;
	ld.global.f32 	%f498, [%rd56+120];
	fma.rn.f32 	%f499, %f98, %f498, %f497;
	ld.global.f32 	%f500, [%rd56+124];
	fma.rn.f32 	%f501, %f99, %f500, %f499;
	ld.global.f32 	%f502, [%rd56+128];
	fma.rn.f32 	%f503, %f100, %f502, %f501;
	ld.global.f32 	%f504, [%rd56+132];
	fma.rn.f32 	%f505, %f101, %f504, %f503;
	ld.global.f32 	%f506, [%rd56+136];
	fma.rn.f32 	%f507, %f102, %f506, %f505;
	ld.global.f32 	%f508, [%rd56+140];
	fma.rn.f32 	%f509, %f103, %f508, %f507;
	ld.global.f32 	%f510, [%rd56+144];
	fma.rn.f32 	%f511, %f104, %f510, %f509;
	ld.global.f32 	%f512, [%rd56+148];
	fma.rn.f32 	%f513, %f105, %f512, %f511;
	ld.global.f32 	%f514, [%rd56+152];
	fma.rn.f32 	%f515, %f106, %f514, %f513;
	ld.global.f32 	%f516, [%rd56+156];
	fma.rn.f32 	%f517, %f107, %f516, %f515;
	ld.global.f32 	%f518, [%rd56+160];
	fma.rn.f32 	%f519, %f108, %f518, %f517;
	ld.global.f32 	%f520, [%rd56+164];
	fma.rn.f32 	%f521, %f109, %f520, %f519;
	ld.global.f32 	%f522, [%rd56+168];
	fma.rn.f32 	%f523, %f110, %f522, %f521;
	ld.global.f32 	%f524, [%rd56+172];
	fma.rn.f32 	%f525, %f111, %f524, %f523;
	ld.global.f32 	%f526, [%rd56+176];
	fma.rn.f32 	%f527, %f112, %f526, %f525;
	ld.global.f32 	%f528, [%rd56+180];
	fma.rn.f32 	%f529, %f113, %f528, %f527;
	ld.global.f32 	%f530, [%rd56+184];
	fma.rn.f32 	%f531, %f114, %f530, %f529;
	ld.global.f32 	%f532, [%rd56+188];
	fma.rn.f32 	%f533, %f115, %f532, %f531;
	ld.global.f32 	%f534, [%rd56+192];
	fma.rn.f32 	%f535, %f116, %f534, %f533;
	ld.global.f32 	%f536, [%rd56+196];
	fma.rn.f32 	%f537, %f117, %f536, %f535;
	ld.global.f32 	%f538, [%rd56+200];
	fma.rn.f32 	%f539, %f118, %f538, %f537;
	ld.global.f32 	%f540, [%rd56+204];
	fma.rn.f32 	%f541, %f119, %f540, %f539;
	ld.global.f32 	%f542, [%rd56+208];
	fma.rn.f32 	%f543, %f120, %f542, %f541;
	ld.global.f32 	%f544, [%rd56+212];
	fma.rn.f32 	%f545, %f121, %f544, %f543;
	ld.global.f32 	%f546, [%rd56+216];
	fma.rn.f32 	%f547, %f122, %f546, %f545;
	ld.global.f32 	%f548, [%rd56+220];
	fma.rn.f32 	%f549, %f123, %f548, %f547;
	ld.global.f32 	%f550, [%rd56+224];
	fma.rn.f32 	%f551, %f124, %f550, %f549;
	ld.global.f32 	%f552, [%rd56+228];
	fma.rn.f32 	%f553, %f125, %f552, %f551;
	ld.global.f32 	%f554, [%rd56+232];
	fma.rn.f32 	%f555, %f126, %f554, %f553;
	ld.global.f32 	%f556, [%rd56+236];
	fma.rn.f32 	%f557, %f127, %f556, %f555;
	ld.global.f32 	%f558, [%rd56+240];
	fma.rn.f32 	%f559, %f128, %f558, %f557;
	ld.global.f32 	%f560, [%rd56+244];
	fma.rn.f32 	%f561, %f129, %f560, %f559;
	ld.global.f32 	%f562, [%rd56+248];
	fma.rn.f32 	%f563, %f130, %f562, %f561;
	ld.global.f32 	%f564, [%rd56+252];
	fma.rn.f32 	%f565, %f131, %f564, %f563;
	max.f32 	%f566, %f565, 0f00000000;
	st.local.f32 	[%rd39], %f566;
	add.s32 	%r51, %r51, 1;
	add.s64 	%rd57, %rd57, 4;
	add.s64 	%rd56, %rd56, 512;
	setp.ne.s32 	%p4, %r51, 128;
	@%p4 bra 	$L__BB0_6;
	ld.local.v4.f32 	{%f132, %f133, %f134, %f135}, [%rd2];
	ld.local.v4.f32 	{%f136, %f137, %f138, %f139}, [%rd2+16];
	ld.local.v4.f32 	{%f140, %f141, %f142, %f143}, [%rd2+32];
	ld.local.v4.f32 	{%f144, %f145, %f146, %f147}, [%rd2+48];
	ld.local.v4.f32 	{%f148, %f149, %f150, %f151}, [%rd2+64];
	ld.local.v4.f32 	{%f152, %f153, %f154, %f155}, [%rd2+80];
	ld.local.v4.f32 	{%f156, %f157, %f158, %f159}, [%rd2+96];
	ld.local.v4.f32 	{%f160, %f161, %f162, %f163}, [%rd2+112];
	ld.local.v4.f32 	{%f164, %f165, %f166, %f167}, [%rd2+128];
	ld.local.v4.f32 	{%f168, %f169, %f170, %f171}, [%rd2+144];
	ld.local.v4.f32 	{%f172, %f173, %f174, %f175}, [%rd2+160];
	ld.local.v4.f32 	{%f176, %f177, %f178, %f179}, [%rd2+176];
	ld.local.v4.f32 	{%f180, %f181, %f182, %f183}, [%rd2+192];
	ld.local.v4.f32 	{%f184, %f185, %f186, %f187}, [%rd2+208];
	ld.local.v4.f32 	{%f188, %f189, %f190, %f191}, [%rd2+224];
	ld.local.v4.f32 	{%f192, %f193, %f194, %f195}, [%rd2+240];
	ld.local.v4.f32 	{%f196, %f197, %f198, %f199}, [%rd2+256];
	ld.local.v4.f32 	{%f200, %f201, %f202, %f203}, [%rd2+272];
	ld.local.v4.f32 	{%f204, %f205, %f206, %f207}, [%rd2+288];
	ld.local.v4.f32 	{%f208, %f209, %f210, %f211}, [%rd2+304];
	ld.local.v4.f32 	{%f212, %f213, %f214, %f215}, [%rd2+320];
	ld.local.v4.f32 	{%f216, %f217, %f218, %f219}, [%rd2+336];
	ld.local.v4.f32 	{%f220, %f221, %f222, %f223}, [%rd2+352];
	ld.local.v4.f32 	{%f224, %f225, %f226, %f227}, [%rd2+368];
	ld.local.v4.f32 	{%f228, %f229, %f230, %f231}, [%rd2+384];
	ld.local.v4.f32 	{%f232, %f233, %f234, %f235}, [%rd2+400];
	ld.local.v4.f32 	{%f236, %f237, %f238, %f239}, [%rd2+416];
	ld.local.v4.f32 	{%f240, %f241, %f242, %f243}, [%rd2+432];
	ld.local.v4.f32 	{%f244, %f245, %f246, %f247}, [%rd2+448];
	ld.local.v4.f32 	{%f248, %f249, %f250, %f251}, [%rd2+464];
	ld.local.v4.f32 	{%f252, %f253, %f254, %f255}, [%rd2+480];
	ld.local.v4.f32 	{%f256, %f257, %f258, %f259}, [%rd2+496];
	mov.b32 	%r52, 0;
	mov.u32 	%r22, %ctaid.x;
	mov.u32 	%r23, %ntid.x;
	mov.u32 	%r24, %tid.x;
	mad.lo.s32 	%r25, %r22, %r23, %r24;
	mul.lo.s32 	%r12, %r25, 10;
$L__BB0_8:
	ld.param.u64 	%rd54, [_Z12forward_passPfS_S_S_S_S_S_S_i_param_7];
	ld.param.u64 	%rd53, [_Z12forward_passPfS_S_S_S_S_S_S_i_param_6];
	ld.param.u64 	%rd52, [_Z12forward_passPfS_S_S_S_S_S_S_i_param_5];
	cvta.to.global.u64 	%rd40, %rd53;
	mul.wide.u32 	%rd41, %r52, 4;
	add.s64 	%rd42, %rd40, %rd41;
	ld.global.f32 	%f567, [%rd42];
	add.s32 	%r26, %r52, %r12;
	cvta.to.global.u64 	%rd15, %rd54;
	mul.wide.s32 	%rd43, %r26, 4;
	add.s64 	%rd44, %rd15, %rd43;
	st.global.f32 	[%rd44], %f567;
	shl.b32 	%r27, %r52, 7;
	cvta.to.global.u64 	%rd45, %rd52;
	mul.wide.u32 	%rd46, %r27, 4;
	add.s64 	%rd47, %rd45, %rd46;
	ld.global.f32 	%f568, [%rd47];
	fma.rn.f32 	%f569, %f132, %f568, %f567;
	st.global.f32 	[%rd44], %f569;
	ld.global.f32 	%f570, [%rd47+4];
	fma.rn.f32 	%f571, %f133, %f570, %f569;
	st.global.f32 	[%rd44], %f571;
	ld.global.f32 	%f572, [%rd47+8];
	fma.rn.f32 	%f573, %f134, %f572, %f571;
	st.global.f32 	[%rd44], %f573;
	ld.global.f32 	%f574, [%rd47+12];
	fma.rn.f32 	%f575, %f135, %f574, %f573;
	st.global.f32 	[%rd44], %f575;
	ld.global.f32 	%f576, [%rd47+16];
	fma.rn.f32 	%f577, %f136, %f576, %f575;
	st.global.f32 	[%rd44], %f577;
	ld.global.f32 	%f578, [%rd47+20];
	fma.rn.f32 	%f579, %f137, %f578, %f577;
	st.global.f32 	[%rd44], %f579;
	ld.global.f32 	%f580, [%rd47+24];
	fma.rn.f32 	%f581, %f138, %f580, %f579;
	st.global.f32 	[%rd44], %f581;
	ld.global.f32 	%f582, [%rd47+28];
	fma.rn.f32 	%f583, %f139, %f582, %f581;
	st.global.f32 	[%rd44], %f583;
	ld.global.f32 	%f584, [%rd47+32];
	fma.rn.f32 	%f585, %f140, %f584, %f583;
	st.global.f32 	[%rd44], %f585;
	ld.global.f32 	%f586, [%rd47+36];
	fma.rn.f32 	%f587, %f141, %f586, %f585;
	st.global.f32 	[%rd44], %f587;
	ld.global.f32 	%f588, [%rd47+40];
	fma.rn.f32 	%f589, %f142, %f588, %f587;
	st.global.f32 	[%rd44], %f589;
	ld.global.f32 	%f590, [%rd47+44];
	fma.rn.f32 	%f591, %f143, %f590, %f589;
	st.global.f32 	[%rd44], %f591;
	ld.global.f32 	%f592, [%rd47+48];
	fma.rn.f32 	%f593, %f144, %f592, %f591;
	st.global.f32 	[%rd44], %f593;
	ld.global.f32 	%f594, [%rd47+52];
	fma.rn.f32 	%f595, %f145, %f594, %f593;
	st.global.f32 	[%rd44], %f595;
	ld.global.f32 	%f596, [%rd47+56];
	fma.rn.f32 	%f597, %f146, %f596, %f595;
	st.global.f32 	[%rd44], %f597;
	ld.global.f32 	%f598, [%rd47+60];
	fma.rn.f32 	%f599, %f147, %f598, %f597;
	st.global.f32 	[%rd44], %f599;
	ld.global.f32 	%f600, [%rd47+64];
	fma.rn.f32 	%f601, %f148, %f600, %f599;
	st.global.f32 	[%rd44], %f601;
	ld.global.f32 	%f602, [%rd47+68];
	fma.rn.f32 	%f603, %f149, %f602, %f601;
	st.global.f32 	[%rd44], %f603;
	ld.global.f32 	%f604, [%rd47+72];
	fma.rn.f32 	%f605, %f150, %f604, %f603;
	st.global.f32 	[%rd44], %f605;
	ld.global.f32 	%f606, [%rd47+76];
	fma.rn.f32 	%f607, %f151, %f606, %f605;
	st.global.f32 	[%rd44], %f607;
	ld.global.f32 	%f608, [%rd47+80];
	fma.rn.f32 	%f609, %f152, %f608, %f607;
	st.global.f32 	[%rd44], %f609;
	ld.global.f32 	%f610, [%rd47+84];
	fma.rn.f32 	%f611, %f153, %f610, %f609;
	st.global.f32 	[%rd44], %f611;
	ld.global.f32 	%f612, [%rd47+88];
	fma.rn.f32 	%f613, %f154, %f612, %f611;
	st.global.f32 	[%rd44], %f613;
	ld.global.f32 	%f614, [%rd47+92];
	fma.rn.f32 	%f615, %f155, %f614, %f613;
	st.global.f32 	[%rd44], %f615;
	ld.global.f32 	%f616, [%rd47+96];
	fma.rn.f32 	%f617, %f156, %f616, %f615;
	st.global.f32 	[%rd44], %f617;
	ld.global.f32 	%f618, [%rd47+100];
	fma.rn.f32 	%f619, %f157, %f618, %f617;
	st.global.f32 	[%rd44], %f619;
	ld.global.f32 	%f620, [%rd47+104];
	fma.rn.f32 	%f621, %f158, %f620, %f619;
	st.global.f32 	[%rd44], %f621;
	ld.global.f32 	%f622, [%rd47+108];
	fma.rn.f32 	%f623, %f159, %f622, %f621;
	st.global.f32 	[%rd44], %f623;
	ld.global.f32 	%f624, [%rd47+112];
	fma.rn.f32 	%f625, %f160, %f624, %f623;
	st.global.f32 	[%rd44], %f625;
	ld.global.f32 	%f626, [%rd47+116];
	fma.rn.f32 	%f627, %f161, %f626, %f625;
	st.global.f32 	[%rd44], %f627;
	ld.global.f32 	%f628, [%rd47+120];
	fma.rn.f32 	%f629, %f162, %f628, %f627;
	st.global.f32 	[%rd44], %f629;
	ld.global.f32 	%f630, [%rd47+124];
	fma.rn.f32 	%f631, %f163, %f630, %f629;
	st.global.f32 	[%rd44], %f631;
	ld.global.f32 	%f632, [%rd47+128];
	fma.rn.f32 	%f633, %f164, %f632, %f631;
	st.global.f32 	[%rd44], %f633;
	ld.global.f32 	%f634, [%rd47+132];
	fma.rn.f32 	%f635, %f165, %f634, %f633;
	st.global.f32 	[%rd44], %f635;
	ld.global.f32 	%f636, [%rd47+136];
	fma.rn.f32 	%f637, %f166, %f636, %f635;
	st.global.f32 	[%rd44], %f637;
	ld.global.f32 	%f638, [%rd47+140];
	fma.rn.f32 	%f639, %f167, %f638, %f637;
	st.global.f32 	[%rd44], %f639;
	ld.global.f32 	%f640, [%rd47+144];
	fma.rn.f32 	%f641, %f168, %f640, %f639;
	st.global.f32 	[%rd44], %f641;
	ld.global.f32 	%f642, [%rd47+148];
	fma.rn.f32 	%f643, %f169, %f642, %f641;
	st.global.f32 	[%rd44], %f643;
	ld.global.f32 	%f644, [%rd47+152];
	fma.rn.f32 	%f645, %f170, %f644, %f643;
	st.global.f32 	[%rd44], %f645;
	ld.global.f32 	%f646, [%rd47+156];
	fma.rn.f32 	%f647, %f171, %f646, %f645;
	st.global.f32 	[%rd44], %f647;
	ld.global.f32 	%f648, [%rd47+160];
	fma.rn.f32 	%f649, %f172, %f648, %f647;
	st.global.f32 	[%rd44], %f649;
	ld.global.f32 	%f650, [%rd47+164];
	fma.rn.f32 	%f651, %f173, %f650, %f649;
	st.global.f32 	[%rd44], %f651;
	ld.global.f32 	%f652, [%rd47+168];
	fma.rn.f32 	%f653, %f174, %f652, %f651;
	st.global.f32 	[%rd44], %f653;
	ld.global.f32 	%f654, [%rd47+172];
	fma.rn.f32 	%f655, %f175, %f654, %f653;
	st.global.f32 	[%rd44], %f655;
	ld.global.f32 	%f656, [%rd47+176];
	fma.rn.f32 	%f657, %f176, %f656, %f655;
	st.global.f32 	[%rd44], %f657;
	ld.global.f32 	%f658, [%rd47+180];
	fma.rn.f32 	%f659, %f177, %f658, %f657;
	st.global.f32 	[%rd44], %f659;
	ld.global.f32 	%f660, [%rd47+184];
	fma.rn.f32 	%f661, %f178, %f660, %f659;
	st.global.f32 	[%rd44], %f661;
	ld.global.f32 	%f662, [%rd47+188];
	fma.rn.f32 	%f663, %f179, %f662, %f661;
	st.global.f32 	[%rd44], %f663;
	ld.global.f32 	%f664, [%rd47+192];
	fma.rn.f32 	%f665, %f180, %f664, %f663;
	st.global.f32 	[%rd44], %f665;
	ld.global.f32 	%f666, [%rd47+196];
	fma.rn.f32 	%f667, %f181, %f666, %f665;
	st.global.f32 	[%rd44], %f667;
	ld.global.f32 	%f668, [%rd47+200];
	fma.rn.f32 	%f669, %f182, %f668, %f667;
	st.global.f32 	[%rd44], %f669;
	ld.global.f32 	%f670, [%rd47+204];
	fma.rn.f32 	%f671, %f183, %f670, %f669;
	st.global.f32 	[%rd44], %f671;
	ld.global.f32 	%f672, [%rd47+208];
	fma.rn.f32 	%f673, %f184, %f672, %f671;
	st.global.f32 	[%rd44], %f673;
	ld.global.f32 	%f674, [%rd47+212];
	fma.rn.f32 	%f675, %f185, %f674, %f673;
	st.global.f32 	[%rd44], %f675;
	ld.global.f32 	%f676, [%rd47+216];
	fma.rn.f32 	%f677, %f186, %f676, %f675;
	st.global.f32 	[%rd44], %f677;
	ld.global.f32 	%f678, [%rd47+220];
	fma.rn.f32 	%f679, %f187, %f678, %f677;
	st.global.f32 	[%rd44], %f679;
	ld.global.f32 	%f680, [%rd47+224];
	fma.rn.f32 	%f681, %f188, %f680, %f679;
	st.global.f32 	[%rd44], %f681;
	ld.global.f32 	%f682, [%rd47+228];
	fma.rn.f32 	%f683, %f189, %f682, %f681;
	st.global.f32 	[%rd44], %f683;
	ld.global.f32 	%f684, [%rd47+232];
	fma.rn.f32 	%f685, %f190, %f684, %f683;
	st.global.f32 	[%rd44], %f685;
	ld.global.f32 	%f686, [%rd47+236];
	fma.rn.f32 	%f687, %f191, %f686, %f685;
	st.global.f32 	[%rd44], %f687;
	ld.global.f32 	%f688, [%rd47+240];
	fma.rn.f32 	%f689, %f192, %f688, %f687;
	st.global.f32 	[%rd44], %f689;
	ld.global.f32 	%f690, [%rd47+244];
	fma.rn.f32 	%f691, %f193, %f690, %f689;
	st.global.f32 	[%rd44], %f691;
	ld.global.f32 	%f692, [%rd47+248];
	fma.rn.f32 	%f693, %f194, %f692, %f691;
	st.global.f32 	[%rd44], %f693;
	ld.global.f32 	%f694, [%rd47+252];
	fma.rn.f32 	%f695, %f195, %f694, %f693;
	st.global.f32 	[%rd44], %f695;
	ld.global.f32 	%f696, [%rd47+256];
	fma.rn.f32 	%f697, %f196, %f696, %f695;
	st.global.f32 	[%rd44], %f697;
	ld.global.f32 	%f698, [%rd47+260];
	fma.rn.f32 	%f699, %f197, %f698, %f697;
	st.global.f32 	[%rd44], %f699;
	ld.global.f32 	%f700, [%rd47+264];
	fma.rn.f32 	%f701, %f198, %f700, %f699;
	st.global.f32 	[%rd44], %f701;
	ld.global.f32 	%f702, [%rd47+268];
	fma.rn.f32 	%f703, %f199, %f702, %f701;
	st.global.f32 	[%rd44], %f703;
	ld.global.f32 	%f704, [%rd47+272];
	fma.rn.f32 	%f705, %f200, %f704, %f703;
	st.global.f32 	[%rd44], %f705;
	ld.global.f32 	%f706, [%rd47+276];
	fma.rn.f32 	%f707, %f201, %f706, %f705;
	st.global.f32 	[%rd44], %f707;
	ld.global.f32 	%f708, [%rd47+280];
	fma.rn.f32 	%f709, %f202, %f708, %f707;
	st.global.f32 	[%rd44], %f709;
	ld.global.f32 	%f710, [%rd47+284];
	fma.rn.f32 	%f711, %f203, %f710, %f709;
	st.global.f32 	[%rd44], %f711;
	ld.global.f32 	%f712, [%rd47+288];
	fma.rn.f32 	%f713, %f204, %f712, %f711;
	st.global.f32 	[%rd44], %f713;
	ld.global.f32 	%f714, [%rd47+292];
	fma.rn.f32 	%f715, %f205, %f714, %f713;
	st.global.f32 	[%rd44], %f715;
	ld.global.f32 	%f716, [%rd47+296];
	fma.rn.f32 	%f717, %f206, %f716, %f715;
	st.global.f32 	[%rd44], %f717;
	ld.global.f32 	%f718, [%rd47+300];
	fma.rn.f32 	%f719, %f207, %f718, %f717;
	st.global.f32 	[%rd44], %f719;
	ld.global.f32 	%f720, [%rd47+304];
	fma.rn.f32 	%f721, %f208, %f720, %f719;
	st.global.f32 	[%rd44], %f721;
	ld.global.f32 	%f722, [%rd47+308];
	fma.rn.f32 	%f723, %f209, %f722, %f721;
	st.global.f32 	[%rd44], %f723;
	ld.global.f32 	%f724, [%rd47+312];
	fma.rn.f32 	%f725, %f210, %f724, %f723;
	st.global.f32 	[%rd44], %f725;
	ld.global.f32 	%f726, [%rd47+316];
	fma.rn.f32 	%f727, %f211, %f726, %f725;
	st.global.f32 	[%rd44], %f727;
	ld.global.f32 	%f728, [%rd47+320];
	fma.rn.f32 	%f729, %f212, %f728, %f727;
	st.global.f32 	[%rd44], %f729;
	ld.global.f32 	%f730, [%rd47+324];
	fma.rn.f32 	%f731, %f213, %f730, %f729;
	st.global.f32 	[%rd44], %f731;
	ld.global.f32 	%f732, [%rd47+328];
	fma.rn.f32 	%f733, %f214, %f732, %f731;
	st.global.f32 	[%rd44], %f733;
	ld.global.f32 	%f734, [%rd47+332];
	fma.rn.f32 	%f735, %f215, %f734, %f733;
	st.global.f32 	[%rd44], %f735;
	ld.global.f32 	%f736, [%rd47+336];
	fma.rn.f32 	%f737, %f216, %f736, %f735;
	st.global.f32 	[%rd44], %f737;
	ld.global.f32 	%f738, [%rd47+340];
	fma.rn.f32 	%f739, %f217, %f738, %f737;
	st.global.f32 	[%rd44], %f739;
	ld.global.f32 	%f740, [%rd47+344];
	fma.rn.f32 	%f741, %f218, %f740, %f739;
	st.global.f32 	[%rd44], %f741;
	ld.global.f32 	%f742, [%rd47+348];
	fma.rn.f32 	%f743, %f219, %f742, %f741;
	st.global.f32 	[%rd44], %f743;
	ld.global.f32 	%f744, [%rd47+352];
	fma.rn.f32 	%f745, %f220, %f744, %f743;
	st.global.f32 	[%rd44], %f745;
	ld.global.f32 	%f746, [%rd47+356];
	fma.rn.f32 	%f747, %f221, %f746, %f745;
	st.global.f32 	[%rd44], %f747;
	ld.global.f32 	%f748, [%rd47+360];
	fma.rn.f32 	%f749, %f222, %f748, %f747;
	st.global.f32 	[%rd44], %f749;
	ld.global.f32 	%f750, [%rd47+364];
	fma.rn.f32 	%f751, %f223, %f750, %f749;
	st.global.f32 	[%rd44], %f751;
	ld.global.f32 	%f752, [%rd47+368];
	fma.rn.f32 	%f753, %f224, %f752, %f751;
	st.global.f32 	[%rd44], %f753;
	ld.global.f32 	%f754, [%rd47+372];
	fma.rn.f32 	%f755, %f225, %f754, %f753;
	st.global.f32 	[%rd44], %f755;
	ld.global.f32 	%f756, [%rd47+376];
	fma.rn.f32 	%f757, %f226, %f756, %f755;
	st.global.f32 	[%rd44], %f757;
	ld.global.f32 	%f758, [%rd47+380];
	fma.rn.f32 	%f759, %f227, %f758, %f757;
	st.global.f32 	[%rd44], %f759;
	ld.global.f32 	%f760, [%rd47+384];
	fma.rn.f32 	%f761, %f228, %f760, %f759;
	st.global.f32 	[%rd44], %f761;
	ld.global.f32 	%f762, [%rd47+388];
	fma.rn.f32 	%f763, %f229, %f762, %f761;
	st.global.f32 	[%rd44], %f763;
	ld.global.f32 	%f764, [%rd47+392];
	fma.rn.f32 	%f765, %f230, %f764, %f763;
	st.global.f32 	[%rd44], %f765;
	ld.global.f32 	%f766, [%rd47+396];
	fma.rn.f32 	%f767, %f231, %f766, %f765;
	st.global.f32 	[%rd44], %f767;
	ld.global.f32 	%f768, [%rd47+400];
	fma.rn.f32 	%f769, %f232, %f768, %f767;
	st.global.f32 	[%rd44], %f769;
	ld.global.f32 	%f770, [%rd47+404];
	fma.rn.f32 	%f771, %f233, %f770, %f769;
	st.global.f32 	[%rd44], %f771;
	ld.global.f32 	%f772, [%rd47+408];
	fma.rn.f32 	%f773, %f234, %f772, %f771;
	st.global.f32 	[%rd44], %f773;
	ld.global.f32 	%f774, [%rd47+412];
	fma.rn.f32 	%f775, %f235, %f774, %f773;
	st.global.f32 	[%rd44], %f775;
	ld.global.f32 	%f776, [%rd47+416];
	fma.rn.f32 	%f777, %f236, %f776, %f775;
	st.global.f32 	[%rd44], %f777;
	ld.global.f32 	%f778, [%rd47+420];
	fma.rn.f32 	%f779, %f237, %f778, %f777;
	st.global.f32 	[%rd44], %f779;
	ld.global.f32 	%f780, [%rd47+424];
	fma.rn.f32 	%f781, %f238, %f780, %f779;
	st.global.f32 	[%rd44], %f781;
	ld.global.f32 	%f782, [%rd47+428];
	fma.rn.f32 	%f783, %f239, %f782, %f781;
	st.global.f32 	[%rd44], %f783;
	ld.global.f32 	%f784, [%rd47+432];
	fma.rn.f32 	%f785, %f240, %f784, %f783;
	st.global.f32 	[%rd44], %f785;
	ld.global.f32 	%f786, [%rd47+436];
	fma.rn.f32 	%f787, %f241, %f786, %f785;
	st.global.f32 	[%rd44], %f787;
	ld.global.f32 	%f788, [%rd47+440];
	fma.rn.f32 	%f789, %f242, %f788, %f787;
	st.global.f32 	[%rd44], %f789;
	ld.global.f32 	%f790, [%rd47+444];
	fma.rn.f32 	%f791, %f243, %f790, %f789;
	st.global.f32 	[%rd44], %f791;
	ld.global.f32 	%f792, [%rd47+448];
	fma.rn.f32 	%f793, %f244, %f792, %f791;
	st.global.f32 	[%rd44], %f793;
	ld.global.f32 	%f794, [%rd47+452];
	fma.rn.f32 	%f795, %f245, %f794, %f793;
	st.global.f32 	[%rd44], %f795;
	ld.global.f32 	%f796, [%rd47+456];
	fma.rn.f32 	%f797, %f246, %f796, %f795;
	st.global.f32 	[%rd44], %f797;
	ld.global.f32 	%f798, [%rd47+460];
	fma.rn.f32 	%f799, %f247, %f798, %f797;
	st.global.f32 	[%rd44], %f799;
	ld.global.f32 	%f800, [%rd47+464];
	fma.rn.f32 	%f801, %f248, %f800, %f799;
	st.global.f32 	[%rd44], %f801;
	ld.global.f32 	%f802, [%rd47+468];
	fma.rn.f32 	%f803, %f249, %f802, %f801;
	st.global.f32 	[%rd44], %f803;
	ld.global.f32 	%f804, [%rd47+472];
	fma.rn.f32 	%f805, %f250, %f804, %f803;
	st.global.f32 	[%rd44], %f805;
	ld.global.f32 	%f806, [%rd47+476];
	fma.rn.f32 	%f807, %f251, %f806, %f805;
	st.global.f32 	[%rd44], %f807;
	ld.global.f32 	%f808, [%rd47+480];
	fma.rn.f32 	%f809, %f252, %f808, %f807;
	st.global.f32 	[%rd44], %f809;
	ld.global.f32 	%f810, [%rd47+484];
	fma.rn.f32 	%f811, %f253, %f810, %f809;
	st.global.f32 	[%rd44], %f811;
	ld.global.f32 	%f812, [%rd47+488];
	fma.rn.f32 	%f813, %f254, %f812, %f811;
	st.global.f32 	[%rd44], %f813;
	ld.global.f32 	%f814, [%rd47+492];
	fma.rn.f32 	%f815, %f255, %f814, %f813;
	st.global.f32 	[%rd44], %f815;
	ld.global.f32 	%f816, [%rd47+496];
	fma.rn.f32 	%f817, %f256, %f816, %f815;
	st.global.f32 	[%rd44], %f817;
	ld.global.f32 	%f818, [%rd47+500];
	fma.rn.f32 	%f819, %f257, %f818, %f817;
	st.global.f32 	[%rd44], %f819;
	ld.global.f32 	%f820, [%rd47+504];
	fma.rn.f32 	%f821, %f258, %f820, %f819;
	st.global.f32 	[%rd44], %f821;
	ld.global.f32 	%f822, [%rd47+508];
	fma.rn.f32 	%f823, %f259, %f822, %f821;
	st.global.f32 	[%rd44], %f823;
	add.s32 	%r52, %r52, 1;
	setp.ne.s32 	%p5, %r52, 10;
	@%p5 bra 	$L__BB0_8;
	mul.wide.s32 	%rd48, %r12, 4;
	add.s64 	%rd49, %rd15, %rd48;
	ld.global.f32 	%f824, [%rd49];
	max.f32 	%f825, %f824, 0fCE6E6B28;
	ld.global.f32 	%f826, [%rd49+4];
	max.f32 	%f827, %f825, %f826;
	ld.global.f32 	%f828, [%rd49+8];
	max.f32 	%f829, %f827, %f828;
	ld.global.f32 	%f830, [%rd49+12];
	max.f32 	%f831, %f829, %f830;
	ld.global.f32 	%f832, [%rd49+16];
	max.f32 	%f833, %f831, %f832;
	ld.global.f32 	%f834, [%rd49+20];
	max.f32 	%f835, %f833, %f834;
	ld.global.f32 	%f836, [%rd49+24];
	max.f32 	%f837, %f835, %f836;
	ld.global.f32 	%f838, [%rd49+28];
	max.f32 	%f839, %f837, %f838;
	ld.global.f32 	%f840, [%rd49+32];
	max.f32 	%f841, %f839, %f840;
	ld.global.f32 	%f842, [%rd49+36];
	max.f32 	%f843, %f841, %f842;
	sub.f32 	%f844, %f824, %f843;
	fma.rn.f32 	%f845, %f844, 0f3BBB989D, 0f3F000000;
	cvt.sat.f32.f32 	%f846, %f845;
	mov.f32 	%f847, 0f4B400001;
	mov.f32 	%f848, 0f437C0000;
	fma.rm.f32 	%f849, %f846, %f848, %f847;
	add.f32 	%f850, %f849, 0fCB40007F;
	neg.f32 	%f851, %f850;
	fma.rn.f32 	%f852, %f844, 0f3FB8AA3B, %f851;
	fma.rn.f32 	%f853, %f844, 0f32A57060, %f852;
	mov.b32 	%r28, %f849;
	shl.b32 	%r29, %r28, 23;
	mov.b32 	%f854, %r29;
	ex2.approx.ftz.f32 	%f855, %f853;
	mul.f32 	%f856, %f855, %f854;
	add.f32 	%f857, %f856, 0f00000000;
	sub.f32 	%f858, %f826, %f843;
	fma.rn.f32 	%f859, %f858, 0f3BBB989D, 0f3F000000;
	cvt.sat.f32.f32 	%f860, %f859;
	fma.rm.f32 	%f861, %f860, %f848, %f847;
	add.f32 	%f862, %f861, 0fCB40007F;
	neg.f32 	%f863, %f862;
	fma.rn.f32 	%f864, %f858, 0f3FB8AA3B, %f863;
	fma.rn.f32 	%f865, %f858, 0f32A57060, %f864;
	mov.b32 	%r30, %f861;
	shl.b32 	%r31, %r30, 23;
	mov.b32 	%f866, %r31;
	ex2.approx.ftz.f32 	%f867, %f865;
	mul.f32 	%f868, %f867, %f866;
	add.f32 	%f869, %f857, %f868;
	sub.f32 	%f870, %f828, %f843;
	fma.rn.f32 	%f871, %f870, 0f3BBB989D, 0f3F000000;
	cvt.sat.f32.f32 	%f872, %f871;
	fma.rm.f32 	%f873, %f872, %f848, %f847;
	add.f32 	%f874, %f873, 0fCB40007F;
	neg.f32 	%f875, %f874;
	fma.rn.f32 	%f876, %f870, 0f3FB8AA3B, %f875;
	fma.rn.f32 	%f877, %f870, 0f32A57060, %f876;
	mov.b32 	%r32, %f873;
	shl.b32 	%r33, %r32, 23;
	mov.b32 	%f878, %r33;
	ex2.approx.ftz.f32 	%f879, %f877;
	mul.f32 	%f880, %f879, %f878;
	add.f32 	%f881, %f869, %f880;
	sub.f32 	%f882, %f830, %f843;
	fma.rn.f32 	%f883, %f882, 0f3BBB989D, 0f3F000000;
	cvt.sat.f32.f32 	%f884, %f883;
	fma.rm.f32 	%f885, %f884, %f848, %f847;
	add.f32 	%f886, %f885, 0fCB40007F;
	neg.f32 	%f887, %f886;
	fma.rn.f32 	%f888, %f882, 0f3FB8AA3B, %f887;
	fma.rn.f32 	%f889, %f882, 0f32A57060, %f888;
	mov.b32 	%r34, %f885;
	shl.b32 	%r35, %r34, 23;
	mov.b32 	%f890, %r35;
	ex2.approx.ftz.f32 	%f891, %f889;
	mul.f32 	%f892, %f891, %f890;
	add.f32 	%f893, %f881, %f892;
	sub.f32 	%f894, %f832, %f843;
	fma.rn.f32 	%f895, %f894, 0f3BBB989D, 0f3F000000;
	cvt.sat.f32.f32 	%f896, %f895;
	fma.rm.f32 	%f897, %f896, %f848, %f847;
	add.f32 	%f898, %f897, 0fCB40007F;
	neg.f32 	%f899, %f898;
	fma.rn.f32 	%f900, %f894, 0f3FB8AA3B, %f899;
	fma.rn.f32 	%f901, %f894, 0f32A57060, %f900;
	mov.b32 	%r36, %f897;
	shl.b32 	%r37, %r36, 23;
	mov.b32 	%f902, %r37;
	ex2.approx.ftz.f32 	%f903, %f901;
	mul.f32 	%f904, %f903, %f902;
	add.f32 	%f905, %f893, %f904;
	sub.f32 	%f906, %f834, %f843;
	fma.rn.f32 	%f907, %f906, 0f3BBB989D, 0f3F000000;
	cvt.sat.f32.f32 	%f908, %f907;
	fma.rm.f32 	%f909, %f908, %f848, %f847;
	add.f32 	%f910, %f909, 0fCB40007F;
	neg.f32 	%f911, %f910;
	fma.rn.f32 	%f912, %f906, 0f3FB8AA3B, %f911;
	fma.rn.f32 	%f913, %f906, 0f32A57060, %f912;
	mov.b32 	%r38, %f909;
	shl.b32 	%r39, %r38, 23;
	mov.b32 	%f914, %r39;
	ex2.approx.ftz.f32 	%f915, %f913;
	mul.f32 	%f916, %f915, %f914;
	add.f32 	%f917, %f905, %f916;
	sub.f32 	%f918, %f836, %f843;
	fma.rn.f32 	%f919, %f918, 0f3BBB989D, 0f3F000000;
	cvt.sat.f32.f32 	%f920, %f919;
	fma.rm.f32 	%f921, %f920, %f848, %f847;
	add.f32 	%f922, %f921, 0fCB40007F;
	neg.f32 	%f923, %f922;
	fma.rn.f32 	%f924, %f918, 0f3FB8AA3B, %f923;
	fma.rn.f32 	%f925, %f918, 0f32A57060, %f924;
	mov.b32 	%r40, %f921;
	shl.b32 	%r41, %r40, 23;
	mov.b32 	%f926, %r41;
	ex2.approx.ftz.f32 	%f927, %f925;
	mul.f32 	%f928, %f927, %f926;
	add.f32 	%f929, %f917, %f928;
	sub.f32 	%f930, %f838, %f843;
	fma.rn.f32 	%f931, %f930, 0f3BBB989D, 0f3F000000;
	cvt.sat.f32.f32 	%f932, %f931;
	fma.rm.f32 	%f933, %f932, %f848, %f847;
	add.f32 	%f934, %f933, 0fCB40007F;
	neg.f32 	%f935, %f934;
	fma.rn.f32 	%f936, %f930, 0f3FB8AA3B, %f935;
	fma.rn.f32 	%f937, %f930, 0f32A57060, %f936;
	mov.b32 	%r42, %f933;
	shl.b32 	%r43, %r42, 23;
	mov.b32 	%f938, %r43;
	ex2.approx.ftz.f32 	%f939, %f937;
	mul.f32 	%f940, %f939, %f938;
	add.f32 	%f941, %f929, %f940;
	sub.f32 	%f942, %f840, %f843;
	fma.rn.f32 	%f943, %f942, 0f3BBB989D, 0f3F000000;
	cvt.sat.f32.f32 	%f944, %f943;
	fma.rm.f32 	%f945, %f944, %f848, %f847;
	add.f32 	%f946, %f945, 0fCB40007F;
	neg.f32 	%f947, %f946;
	fma.rn.f32 	%f948, %f942, 0f3FB8AA3B, %f947;
	fma.rn.f32 	%f949, %f942, 0f32A57060, %f948;
	mov.b32 	%r44, %f945;
	shl.b32 	%r45, %r44, 23;
	mov.b32 	%f950, %r45;
	ex2.approx.ftz.f32 	%f951, %f949;
	mul.f32 	%f952, %f951, %f950;
	add.f32 	%f953, %f941, %f952;
	sub.f32 	%f954, %f842, %f843;
	fma.rn.f32 	%f955, %f954, 0f3BBB989D, 0f3F000000;
	cvt.sat.f32.f32 	%f956, %f955;
	fma.rm.f32 	%f957, %f956, %f848, %f847;
	add.f32 	%f958, %f957, 0fCB40007F;
	neg.f32 	%f959, %f958;
	fma.rn.f32 	%f960, %f954, 0f3FB8AA3B, %f959;
	fma.rn.f32 	%f961, %f954, 0f32A57060, %f960;
	mov.b32 	%r46, %f957;
	shl.b32 	%r47, %r46, 23;
	mov.b32 	%f962, %r47;
	ex2.approx.ftz.f32 	%f963, %f961;
	mul.f32 	%f964, %f963, %f962;
	add.f32 	%f965, %f953, %f964;
	div.rn.f32 	%f966, %f856, %f965;
	st.global.f32 	[%rd49], %f966;
	div.rn.f32 	%f967, %f868, %f965;
	st.global.f32 	[%rd49+4], %f967;
	div.rn.f32 	%f968, %f880, %f965;
	st.global.f32 	[%rd49+8], %f968;
	div.rn.f32 	%f969, %f892, %f965;
	st.global.f32 	[%rd49+12], %f969;
	div.rn.f32 	%f970, %f904, %f965;
	st.global.f32 	[%rd49+16], %f970;
	div.rn.f32 	%f971, %f916, %f965;
	st.global.f32 	[%rd49+20], %f971;
	div.rn.f32 	%f972, %f928, %f965;
	st.global.f32 	[%rd49+24], %f972;
	div.rn.f32 	%f973, %f940, %f965;
	st.global.f32 	[%rd49+28], %f973;
	div.rn.f32 	%f974, %f952, %f965;
	st.global.f32 	[%rd49+32], %f974;
	div.rn.f32 	%f975, %f964, %f965;
	st.global.f32 	[%rd49+36], %f975;
$L__BB0_10:
	ret;

}


// ===== COMPILED SASS (sm_100) =====

	.target	sm_100

	.elftype	@"ET_EXEC"


//--------------------- .note.nv.tkinfo           --------------------------
	.section	.note.nv.tkinfo,"",@"SHT_NOTE"
	.sectionflags	@"SHF_NOTE_NV_TKINFO"
	.tkinfo
        /*0018*/ 	.word	0x00000002
        /*0030*/ 	.string	""
        /*0030*/ 	.string	"ptxas"
        /*0030*/ 	.string	"Cuda compilation tools, release 13.0, V13.0.88"
        /*0030*/ 	.string	"Build cuda_13.0.r13.0/compiler.36424714_0"
        /*0030*/ 	.string	"-arch sm_100 -m 64 "



//--------------------- .note.nv.cuinfo           --------------------------
	.section	.note.nv.cuinfo,"",@"SHT_NOTE"
	.sectionflags	@"SHF_NOTE_NV_CUINFO"
        /*0018*/ 	.short	0x0002
        /*001a*/ 	.short	0x0064
        /*001c*/ 	.short	0x0082
	.zero		2


//--------------------- .nv.info                  --------------------------
	.section	.nv.info,"",@"SHT_CUDA_INFO"
	.align	4


	//----- nvinfo : EIATTR_REGCOUNT
	.align		4
        /*0000*/ 	.byte	0x04, 0x2f
        /*0002*/ 	.short	(.L_1 - .L_0)
	.align		4
.L_0:
        /*0004*/ 	.word	index@(_Z12forward_passPfS_S_S_S_S_S_S_i)
        /*0008*/ 	.word	0x000000a5


	//----- nvinfo : EIATTR_FRAME_SIZE
	.align		4
.L_1:
        /*000c*/ 	.byte	0x04, 0x11
        /*000e*/ 	.short	(.L_3 - .L_2)
	.align		4
.L_2:
        /*0010*/ 	.word	index@($__internal_0_$__cuda_sm3x_div_rn_noftz_f32_slowpath)
        /*0014*/ 	.word	0x00000400


	//----- nvinfo : EIATTR_FRAME_SIZE
	.align		4
.L_3:
        /*0018*/ 	.byte	0x04, 0x11
        /*001a*/ 	.short	(.L_5 - .L_4)
	.align		4
.L_4:
        /*001c*/ 	.word	index@(_Z12forward_passPfS_S_S_S_S_S_S_i)
        /*0020*/ 	.word	0x00000400


	//----- nvinfo : EIATTR_MIN_STACK_SIZE
	.align		4
.L_5:
        /*0024*/ 	.byte	0x04, 0x12
        /*0026*/ 	.short	(.L_7 - .L_6)
	.align		4
.L_6:
        /*0028*/ 	.word	index@(_Z12forward_passPfS_S_S_S_S_S_S_i)
        /*002c*/ 	.word	0x00000400
.L_7:


//--------------------- .nv.compat                --------------------------
	.section	.nv.compat,"",@"SHT_CUDA_COMPAT_INFO"
	.align	4
        /*0000*/ 	.byte	0x02, 0x09, 0x00, 0x00, 0x02, 0x02, 0x01, 0x00, 0x02, 0x05, 0x05, 0x00, 0x03, 0x07, 0x01, 0x01
        /*0010*/ 	.byte	0x02, 0x03, 0x00, 0x00, 0x02, 0x06, 0x01, 0x00, 0x04, 0x0b, 0x08, 0x00, 0x01, 0x00, 0x00, 0x00
        /*0020*/ 	.byte	0x00, 0x00, 0x00, 0x00


//--------------------- .nv.info._Z12forward_passPfS_S_S_S_S_S_S_i --------------------------
	.section	.nv.info._Z12forward_passPfS_S_S_S_S_S_S_i,"",@"SHT_CUDA_INFO"
	.sectionflags	@""
	.align	4


	//----- nvinfo : EIATTR_CUDA_API_VERSION
	.align		4
        /*0000*/ 	.byte	0x04, 0x37
        /*0002*/ 	.short	(.L_9 - .L_8)
.L_8:
        /*0004*/ 	.word	0x00000082


	//----- nvinfo : EIATTR_KPARAM_INFO
	.align		4
.L_9:
        /*0008*/ 	.byte	0x04, 0x17
        /*000a*/ 	.short	(.L_11 - .L_10)
.L_10:
        /*000c*/ 	.word	0x00000000
        /*0010*/ 	.short	0x0008
        /*0012*/ 	.short	0x0040
        /*0014*/ 	.byte	0x00, 0xf0, 0x11, 0x00


	//----- nvinfo : EIATTR_KPARAM_INFO
	.align		4
.L_11:
        /*0018*/ 	.byte	0x04, 0x17
        /*001a*/ 	.short	(.L_13 - .L_12)
.L_12:
        /*001c*/ 	.word	0x00000000
        /*0020*/ 	.short	0x0007
        /*0022*/ 	.short	0x0038
        /*0024*/ 	.byte	0x00, 0xf5, 0x21, 0x00


	//----- nvinfo : EIATTR_KPARAM_INFO
	.align		4
.L_13:
        /*0028*/ 	.byte	0x04, 0x17
        /*002a*/ 	.short	(.L_15 - .L_14)
.L_14:
        /*002c*/ 	.word	0x00000000
        /*0030*/ 	.short	0x0006
        /*0032*/ 	.short	0x0030
        /*0034*/ 	.byte	0x00, 0xf5, 0x21, 0x00


	//----- nvinfo : EIATTR_KPARAM_INFO
	.align		4
.L_15:
        /*0038*/ 	.byte	0x04, 0x17
        /*003a*/ 	.short	(.L_17 - .L_16)
.L_16:
        /*003c*/ 	.word	0x00000000
        /*0040*/ 	.short	0x0005
        /*0042*/ 	.short	0x0028
        /*0044*/ 	.byte	0x00, 0xf5, 0x21, 0x00


	//----- nvinfo : EIATTR_KPARAM_INFO
	.align		4
.L_17:
        /*0048*/ 	.byte	0x04, 0x17
        /*004a*/ 	.short	(.L_19 - .L_18)
.L_18:
        /*004c*/ 	.word	0x00000000
        /*0050*/ 	.short	0x0004
        /*0052*/ 	.short	0x0020
        /*0054*/ 	.byte	0x00, 0xf5, 0x21, 0x00


	//----- nvinfo : EIATTR_KPARAM_INFO
	.align		4
.L_19:
        /*0058*/ 	.byte	0x04, 0x17
        /*005a*/ 	.short	(.L_21 - .L_20)
.L_20:
        /*005c*/ 	.word	0x00000000
        /*0060*/ 	.short	0x0003
        /*0062*/ 	.short	0x0018
        /*0064*/ 	.byte	0x00, 0xf5, 0x21, 0x00


	//----- nvinfo : EIATTR_KPARAM_INFO
	.align		4
.L_21:
        /*0068*/ 	.byte	0x04, 0x17
        /*006a*/ 	.short	(.L_23 - .L_22)
.L_22:
        /*006c*/ 	.word	0x00000000
        /*0070*/ 	.short	0x0002
        /*0072*/ 	.short	0x0010
        /*0074*/ 	.byte	0x00, 0xf5, 0x21, 0x00


	//----- nvinfo : EIATTR_KPARAM_INFO
	.align		4
.L_23:
        /*0078*/ 	.byte	0x04, 0x17
        /*007a*/ 	.short	(.L_25 - .L_24)
.L_24:
        /*007c*/ 	.word	0x00000000
        /*0080*/ 	.short	0x0001
        /*0082*/ 	.short	0x0008
        /*0084*/ 	.byte	0x00, 0xf5, 0x21, 0x00


	//----- nvinfo : EIATTR_KPARAM_INFO
	.align		4
.L_25:
        /*0088*/ 	.byte	0x04, 0x17
        /*008a*/ 	.short	(.L_27 - .L_26)
.L_26:
        /*008c*/ 	.word	0x00000000
        /*0090*/ 	.short	0x0000
        /*0092*/ 	.short	0x0000
        /*0094*/ 	.byte	0x00, 0xf5, 0x21, 0x00


	//----- nvinfo : EIATTR_SPARSE_MMA_MASK
	.align		4
.L_27:
        /*0098*/ 	.byte	0x03, 0x50
        /*009a*/ 	.short	0x0000


	//----- nvinfo : EIATTR_MAXREG_COUNT
	.align		4
        /*009c*/ 	.byte	0x03, 0x1b
        /*009e*/ 	.short	0x00ff


	//----- nvinfo : EIATTR_MERCURY_ISA_VERSION
	.align		4
        /*00a0*/ 	.byte	0x03, 0x5f
        /*00a2*/ 	.short	0x0101


	//----- nvinfo : EIATTR_VRC_CTA_INIT_COUNT
	.align		4
        /*00a4*/ 	.byte	0x02, 0x4a
	.zero		1
	.zero		1


	//----- nvinfo : EIATTR_EXIT_INSTR_OFFSETS
	.align		4
        /*00a8*/ 	.byte	0x04, 0x1c
        /*00aa*/ 	.short	(.L_29 - .L_28)


	//   ....[0]....
.L_28:
        /*00ac*/ 	.word	0x00000080


	//   ....[1]....
        /*00b0*/ 	.word	0x000048c0


	//----- nvinfo : EIATTR_CRS_STACK_SIZE
	.align		4
.L_29:
        /*00b4*/ 	.byte	0x04, 0x1e
        /*00b6*/ 	.short	(.L_31 - .L_30)
.L_30:
        /*00b8*/ 	.word	0x00000000


	//----- nvinfo : EIATTR_CBANK_PARAM_SIZE
	.align		4
.L_31:
        /*00bc*/ 	.byte	0x03, 0x19
        /*00be*/ 	.short	0x0044


	//----- nvinfo : EIATTR_PARAM_CBANK
	.align		4
        /*00c0*/ 	.byte	0x04, 0x0a
        /*00c2*/ 	.short	(.L_33 - .L_32)
	.align		4
.L_32:
        /*00c4*/ 	.word	index@(.nv.constant0._Z12forward_passPfS_S_S_S_S_S_S_i)
        /*00c8*/ 	.short	0x0380
        /*00ca*/ 	.short	0x0044


	//----- nvinfo : EIATTR_SW_WAR
	.align		4
.L_33:
        /*00cc*/ 	.byte	0x04, 0x36
        /*00ce*/ 	.short	(.L_35 - .L_34)
.L_34:
        /*00d0*/ 	.word	0x00000008
.L_35:


//--------------------- .nv.callgraph             --------------------------
	.section	.nv.callgraph,"",@"SHT_CUDA_CALLGRAPH"
	.align	4
	.sectionentsize	8
	.align		4
        /*0000*/ 	.word	0x00000000
	.align		4
        /*0004*/ 	.word	0xffffffff
	.align		4
        /*0008*/ 	.word	0x00000000
	.align		4
        /*000c*/ 	.word	0xfffffffe
	.align		4
        /*0010*/ 	.word	0x00000000
	.align		4
        /*0014*/ 	.word	0xfffffffd
	.align		4
        /*0018*/ 	.word	0x00000000
	.align		4
        /*001c*/ 	.word	0xfffffffc


//--------------------- .text._Z12forward_passPfS_S_S_S_S_S_S_i --------------------------
	.section	.text._Z12forward_passPfS_S_S_S_S_S_S_i,"ax",@progbits
	.align	128
        .global         _Z12forward_passPfS_S_S_S_S_S_S_i
        .type           _Z12forward_passPfS_S_S_S_S_S_S_i,@function
        .size           _Z12forward_passPfS_S_S_S_S_S_S_i,(.L_x_36 - _Z12forward_passPfS_S_S_S_S_S_S_i)
        .other          _Z12forward_passPfS_S_S_S_S_S_S_i,@"STO_CUDA_ENTRY STV_DEFAULT"
_Z12forward_passPfS_S_S_S_S_S_S_i:
.text._Z12forward_passPfS_S_S_S_S_S_S_i:
[----:B------:R-:W0:Y:S01]  /*0000*/  LDC R1, c[0x0][0x37c] ;  /* 0x0000df00ff017b82 */ /* 0x000e220000000800 */
[----:B------:R-:W1:Y:S07]  /*0010*/  S2R R3, SR_TID.X ;  /* 0x0000000000037919 */ /* 0x000e6e0000002100 */
[----:B------:R-:W1:Y:S01]  /*0020*/  S2UR UR4, SR_CTAID.X ;  /* 0x00000000000479c3 */ /* 0x000e620000002500 */
[----:B------:R-:W2:Y:S01]  /*0030*/  LDCU UR5, c[0x0][0x3c0] ;  /* 0x00007800ff0577ac */ /* 0x000ea20008000800 */
[----:B0-----:R-:W-:-:S06]  /*0040*/  IADD3 R1, PT, PT, R1, -0x400, RZ ;  /* 0xfffffc0001017810 */ /* 0x001fcc0007ffe0ff */
[----:B------:R-:W1:Y:S02]  /*0050*/  LDC R0, c[0x0][0x360] ;  /* 0x0000d800ff007b82 */ /* 0x000e640000000800 */
[----:B-1----:R-:W-:-:S05]  /*0060*/  IMAD R0, R0, UR4, R3 ;  /* 0x0000000400007c24 */ /* 0x002fca000f8e0203 */
[----:B--2---:R-:W-:-:S13]  /*0070*/  ISETP.GE.AND P0, PT, R0, UR5, PT ;  /* 0x0000000500007c0c */ /* 0x004fda000bf06270 */
[----:B------:R-:W-:Y:S05]  /*0080*/  @P0 EXIT ;  /* 0x000000000000094d */ /* 0x000fea0003800000 */
[----:B------:R0:W-:Y:S01]  /*0090*/  STL.128 [R1], RZ ;  /* 0x000000ff01007387 */ /* 0x0001e20000100c00 */
[----:B------:R-:W1:Y:S01]  /*00a0*/  LDCU.128 UR8, c[0x0][0x380] ;  /* 0x00007000ff0877ac */ /* 0x000e620008000c00 */
[----:B------:R-:W-:Y:S02]  /*00b0*/  HFMA2 R2, -RZ, RZ, 0, 0 ;  /* 0x00000000ff027431 */ /* 0x000fe400000001ff */
[----:B------:R-:W-:Y:S01]  /*00c0*/  IMAD R0, R0, 0x310, RZ ;  /* 0x0000031000007824 */ /* 0x000fe200078e02ff */
[----:B------:R0:W-:Y:S01]  /*00d0*/  STL.128 [R1+0x10], RZ ;  /* 0x000010ff01007387 */ /* 0x0001e20000100c00 */
[----:B------:R-:W2:Y:S03]  /*00e0*/  LDCU.64 UR12, c[0x0][0x358] ;  /* 0x00006b00ff0c77ac */ /* 0x000ea60008000a00 */
[----:B------:R0:W-:Y:S04]  /*00f0*/  STL.128 [R1+0x20], RZ ;  /* 0x000020ff01007387 */ /* 0x0001e80000100c00 */
[----:B------:R0:W-:Y:S04]  /*0100*/  STL.128 [R1+0x30], RZ ;  /* 0x000030ff01007387 */ /* 0x0001e80000100c00 */
[----:B------:R0:W-:Y:S01]  /*0110*/  STL.128 [R1+0x40], RZ ;  /* 0x000040ff01007387 */ /* 0x0001e20000100c00 */
[----:B-1----:R-:W-:-:S03]  /*0120*/  UIADD3 UR7, UP0, UPT, UR8, 0x20, URZ ;  /* 0x0000002008077890 */ /* 0x002fc6000ff1e0ff */
[----:B------:R0:W-:Y:S01]  /*0130*/  STL.128 [R1+0x50], RZ ;  /* 0x000050ff01007387 */ /* 0x0001e20000100c00 */
[----:B------:R-:W-:Y:S02]  /*0140*/  UIADD3 UR5, UP1, UPT, UR10, 0x20, URZ ;  /* 0x000000200a057890 */ /* 0x000fe4000ff3e0ff */
[----:B------:R-:W-:Y:S01]  /*0150*/  UIADD3.X UR8, UPT, UPT, URZ, UR9, URZ, UP0, !UPT ;  /* 0x00000009ff087290 */ /* 0x000fe200087fe4ff */
[----:B------:R0:W-:Y:S01]  /*0160*/  STL.128 [R1+0x60], RZ ;  /* 0x000060ff01007387 */ /* 0x0001e20000100c00 */
[----:B------:R-:W-:-:S03]  /*0170*/  UIADD3.X UR6, UPT, UPT, URZ, UR11, URZ, UP1, !UPT ;  /* 0x0000000bff067290 */ /* 0x000fc60008ffe4ff */
[----:B------:R0:W-:Y:S04]  /*0180*/  STL.128 [R1+0x70], RZ ;  /* 0x000070ff01007387 */ /* 0x0001e80000100c00 */
        /* <DEDUP_REMOVED lines=55> */
[----:B--2---:R0:W-:Y:S02]  /*0500*/  STL.128 [R1+0x3f0], RZ ;  /* 0x0003f0ff01007387 */ /* 0x0041e40000100c00 */
.L_x_1:
[----:B-1----:R-:W1:Y:S02]  /*0510*/  LDC.64 R6, c[0x0][0x390] ;  /* 0x0000e400ff067b82 */ /* 0x002e640000000a00 */
[----:B-1----:R-:W-:-:S05]  /*0520*/  IMAD.WIDE.U32 R6, R2, 0x4, R6 ;  /* 0x0000000402067825 */ /* 0x002fca00078e0006 */
[----:B------:R1:W5:Y:S01]  /*0530*/  LDG.E R3, desc[UR12][R6.64] ;  /* 0x0000000c06037981 */ /* 0x000362000c1e1900 */
[----:B------:R-:W-:Y:S01]  /*0540*/  MOV R8, UR5 ;  /* 0x0000000500087c02 */ /* 0x000fe20008000f00 */
[----:B------:R-:W-:Y:S01]  /*0550*/  UMOV UR4, URZ ;  /* 0x000000ff00047c82 */ /* 0x000fe20008000000 */
[----:B------:R-:W-:Y:S02]  /*0560*/  MOV R9, UR6 ;  /* 0x0000000600097c02 */ /* 0x000fe40008000f00 */
[----:B------:R-:W-:Y:S02]  /*0570*/  MOV R4, R2 ;  /* 0x0000000200047202 */ /* 0x000fe40000000f00 */
[----:B------:R-:W-:Y:S01]  /*0580*/  MOV R5, R0 ;  /* 0x0000000000057202 */ /* 0x000fe20000000f00 */
[C---:B------:R-:W-:Y:S01]  /*0590*/  IMAD.WIDE.U32 R8, R2.reuse, 0xc40, R8 ;  /* 0x00000c4002087825 */ /* 0x040fe200078e0008 */
[----:B------:R-:W-:-:S04]  /*05a0*/  IADD3 R2, PT, PT, R2, 0x1, RZ ;  /* 0x0000000102027810 */ /* 0x000fc80007ffe0ff */
[----:B-1----:R-:W-:-:S13]  /*05b0*/  ISETP.NE.AND P1, PT, R2, 0x80, PT ;  /* 0x000000800200780c */ /* 0x002fda0003f25270 */
.L_x_0:
[----:B------:R-:W-:Y:S01]  /*05c0*/  MOV R6, UR7 ;  /* 0x0000000700067c02 */ /* 0x000fe20008000f00 */
[----:B------:R-:W2:Y:S01]  /*05d0*/  LDG.E R11, desc[UR12][R8.64+-0x20] ;  /* 0xffffe00c080b7981 */ /* 0x000ea2000c1e1900 */
[----:B------:R-:W-:-:S03]  /*05e0*/  MOV R7, UR8 ;  /* 0x0000000800077c02 */ /* 0x000fc60008000f00 */
[----:B------:R-:W3:Y:S01]  /*05f0*/  LDG.E R12, desc[UR12][R8.64+-0x1c] ;  /* 0xffffe40c080c7981 */ /* 0x000ee2000c1e1900 */
[----:B------:R-:W-:-:S03]  /*0600*/  IMAD.WIDE R6, R5, 0x4, R6 ;  /* 0x0000000405067825 */ /* 0x000fc600078e0206 */
[----:B------:R-:W4:Y:S04]  /*0610*/  LDG.E R14, desc[UR12][R8.64+-0x18] ;  /* 0xffffe80c080e7981 */ /* 0x000f28000c1e1900 */
[----:B------:R-:W2:Y:S04]  /*0620*/  LDG.E R10, desc[UR12][R6.64+-0x20] ;  /* 0xffffe00c060a7981 */ /* 0x000ea8000c1e1900 */
[----:B------:R-:W3:Y:S04]  /*0630*/  LDG.E R13, desc[UR12][R6.64+-0x1c] ;  /* 0xffffe40c060d7981 */ /* 0x000ee8000c1e1900 */
[----:B------:R-:W4:Y:S04]  /*0640*/  LDG.E R15, desc[UR12][R6.64+-0x18] ;  /* 0xffffe80c060f7981 */ /* 0x000f28000c1e1900 */
        /* <DEDUP_REMOVED lines=25> */
[----:B------:R1:W4:Y:S01]  /*07e0*/  LDG.E R40, desc[UR12][R8.64+0x1c] ;  /* 0x00001c0c08287981 */ /* 0x000322000c1e1900 */
[----:B------:R-:W-:-:S04]  /*07f0*/  UIADD3 UR4, UPT, UPT, UR4, 0x10, URZ ;  /* 0x0000001004047890 */ /* 0x000fc8000fffe0ff */
[----:B------:R-:W-:Y:S01]  /*0800*/  UISETP.NE.AND UP0, UPT, UR4, 0x310, UPT ;  /* 0x000003100400788c */ /* 0x000fe2000bf05270 */
[----:B------:R-:W-:Y:S02]  /*0810*/  IADD3 R5, PT, PT, R5, 0x10, RZ ;  /* 0x0000001005057810 */ /* 0x000fe40007ffe0ff */
[----:B-1----:R-:W-:-:S04]  /*0820*/  IADD3 R8, P0, PT, R8, 0x40, RZ ;  /* 0x0000004008087810 */ /* 0x002fc80007f1e0ff */
[----:B------:R-:W-:Y:S01]  /*0830*/  IADD3.X R9, PT, PT, RZ, R9, RZ, P0, !PT ;  /* 0x00000009ff097210 */ /* 0x000fe200007fe4ff */
[----:B--2--5:R-:W-:-:S04]  /*0840*/  FFMA R10, R10, R11, R3 ;  /* 0x0000000b0a0a7223 */ /* 0x024fc80000000003 */
[----:B---3--:R-:W-:-:S04]  /*0850*/  FFMA R10, R13, R12, R10 ;  /* 0x0000000c0d0a7223 */ /* 0x008fc8000000000a */
[----:B----4-:R-:W-:-:S04]  /*0860*/  FFMA R10, R15, R14, R10 ;  /* 0x0000000e0f0a7223 */ /* 0x010fc8000000000a */
[----:B------:R-:W-:-:S04]  /*0870*/  FFMA R10, R17, R16, R10 ;  /* 0x00000010110a7223 */ /* 0x000fc8000000000a */
        /* <DEDUP_REMOVED lines=11> */
[----:B------:R-:W-:Y:S01]  /*0930*/  FFMA R3, R41, R40, R10 ;  /* 0x0000002829037223 */ /* 0x000fe2000000000a */
[----:B------:R-:W-:Y:S06]  /*0940*/  BRA.U UP0, `(.L_x_0) ;  /* 0xfffffffd001c7547 */ /* 0x000fec000b83ffff */
[----:B------:R-:W-:Y:S02]  /*0950*/  FMNMX R3, RZ, R3, !PT ;  /* 0x00000003ff037209 */ /* 0x000fe40007800000 */
[----:B------:R-:W-:-:S05]  /*0960*/  LEA R4, R4, R1, 0x2 ;  /* 0x0000000104047211 */ /* 0x000fca00078e10ff */
[----:B------:R1:W-:Y:S01]  /*0970*/  STL [R4], R3 ;  /* 0x0000000304007387 */ /* 0x0003e20000100800 */
[----:B------:R-:W-:Y:S05]  /*0980*/  @P1 BRA `(.L_x_1) ;  /* 0xfffffff800e01947 */ /* 0x000fea000383ffff */
[----:B------:R2:W5:Y:S01]  /*0990*/  LDL.128 R132, [R1] ;  /* 0x0000000001847983 */ /* 0x0005620000100c00 */
[----:B------:R-:W3:Y:S03]  /*09a0*/  LDCU.64 UR4, c[0x0][0x398] ;  /* 0x00007300ff0477ac */ /* 0x000ee60008000a00 */
[----:B-1----:R2:W5:Y:S04]  /*09b0*/  LDL.128 R4, [R1+0x10] ;  /* 0x0000100001047983 */ /* 0x0025680000100c00 */
[----:B------:R2:W5:Y:S04]  /*09c0*/  LDL.128 R8, [R1+0x20] ;  /* 0x0000200001087983 */ /* 0x0005680000100c00 */
[----:B------:R2:W5:Y:S01]  /*09d0*/  LDL.128 R12, [R1+0x30] ;  /* 0x00003000010c7983 */ /* 0x0005620000100c00 */
[----:B------:R-:W1:Y:S03]  /*09e0*/  LDCU.64 UR6, c[0x0][0x3a0] ;  /* 0x00007400ff0677ac */ /* 0x000e660008000a00 */
[----:B------:R2:W5:Y:S04]  /*09f0*/  LDL.128 R16, [R1+0x40] ;  /* 0x0000400001107983 */ /* 0x0005680000100c00 */
        /* <DEDUP_REMOVED lines=26> */
[----:B------:R2:W5:Y:S01]  /*0ba0*/  LDL.128 R124, [R1+0x1f0] ;  /* 0x0001f000017c7983 */ /* 0x0005620000100c00 */
[----:B---3--:R-:W-:Y:S01]  /*0bb0*/  UIADD3 UR4, UP0, UPT, UR4, 0x100, URZ ;  /* 0x0000010004047890 */ /* 0x008fe2000ff1e0ff */
[----:B------:R-:W-:Y:S01]  /*0bc0*/  HFMA2 R0, -RZ, RZ, 0, 0 ;  /* 0x00000000ff007431 */ /* 0x000fe200000001ff */
[----:B------:R-:W-:-:S02]  /*0bd0*/  MOV R2, RZ ;  /* 0x000000ff00027202 */ /* 0x000fc40000000f00 */
[----:B------:R-:W-:Y:S02]  /*0be0*/  UIADD3.X UR5, UPT, UPT, URZ, UR5, URZ, UP0, !UPT ;  /* 0x00000005ff057290 */ /* 0x000fe400087fe4ff */
[----:B------:R-:W-:Y:S01]  /*0bf0*/  MOV R128, UR4 ;  /* 0x0000000400807c02 */ /* 0x000fe20008000f00 */
[----:B------:R-:W-:-:S03]  /*0c00*/  UMOV UR4, URZ ;  /* 0x000000ff00047c82 */ /* 0x000fc60008000000 */
[----:B-12---:R-:W-:-:S07]  /*0c10*/  MOV R129, UR5 ;  /* 0x0000000500817c02 */ /* 0x006fce0008000f00 */
.L_x_2:
[----:B-1----:R-:W-:Y:S01]  /*0c20*/  IADD3 R130, P0, PT, R2, UR6, RZ ;  /* 0x0000000602827c10 */ /* 0x002fe2000ff1e0ff */
[----:B------:R-:W2:Y:S03]  /*0c30*/  LDG.E R146, desc[UR12][R128.64+-0x100] ;  /* 0xffff000c80927981 */ /* 0x000ea6000c1e1900 */
[----:B------:R-:W-:Y:S01]  /*0c40*/  IADD3.X R131, PT, PT, R0, UR7, RZ, P0, !PT ;  /* 0x0000000700837c10 */ /* 0x000fe200087fe4ff */
[----:B------:R-:W3:Y:S04]  /*0c50*/  LDG.E R147, desc[UR12][R128.64+-0xfc] ;  /* 0xffff040c80937981 */ /* 0x000ee8000c1e1900 */
[----:B------:R-:W2:Y:S04]  /*0c60*/  LDG.E R145, desc[UR12][R130.64] ;  /* 0x0000000c82917981 */ /* 0x000ea8000c1e1900 */
        /* <DEDUP_REMOVED lines=23> */
[----:B------:R-:W4:Y:S01]  /*0de0*/  LDG.E R158, desc[UR12][R128.64+-0x8c] ;  /* 0xffff740c809e7981 */ /* 0x000f22000c1e1900 */
[----:B--2--5:R-:W-:-:S04]  /*0df0*/  FFMA R146, R132, R146, R145 ;  /* 0x0000009284927223 */ /* 0x024fc80000000091 */
[----:B---3--:R-:W-:-:S04]  /*0e00*/  FFMA R147, R133, R147, R146 ;  /* 0x0000009385937223 */ /* 0x008fc80000000092 */
[----:B----4-:R-:W-:Y:S02]  /*0e10*/  FFMA R148, R134, R148, R147 ;  /* 0x0000009486947223 */ /* 0x010fe40000000093 */
[----:B------:R-:W2:Y:S02]  /*0e20*/  LDG.E R147, desc[UR12][R128.64+-0x80] ;  /* 0xffff800c80937981 */ /* 0x000ea4000c1e1900 */
[----:B------:R-:W-:Y:S02]  /*0e30*/  FFMA R149, R135, R149, R148 ;  /* 0x0000009587957223 */ /* 0x000fe40000000094 */
[----:B------:R-:W3:Y:S02]  /*0e40*/  LDG.E R148, desc[UR12][R128.64+-0x84] ;  /* 0xffff7c0c80947981 */ /* 0x000ee4000c1e1900 */
[----:B------:R-:W-:Y:S02]  /*0e50*/  FFMA R152, R4, R152, R149 ;  /* 0x0000009804987223 */ /* 0x000fe40000000095 */
[----:B------:R-:W4:Y:S02]  /*0e60*/  LDG.E R149, desc[UR12][R128.64+-0x88] ;  /* 0xffff780c80957981 */ /* 0x000f24000c1e1900 */
[----:B------:R-:W-:-:S02]  /*0e70*/  FFMA R145, R5, R154, R152 ;  /* 0x0000009a05917223 */ /* 0x000fc40000000098 */
[----:B------:R-:W2:Y:S02]  /*0e80*/  LDG.E R152, desc[UR12][R128.64+-0xa4] ;  /* 0xffff5c0c80987981 */ /* 0x000ea4000c1e1900 */
[----:B------:R-:W-:Y:S02]  /*0e90*/  FFMA R146, R6, R155, R145 ;  /* 0x0000009b06927223 */ /* 0x000fe40000000091 */
[----:B------:R-:W3:Y:S04]  /*0ea0*/  LDG.E R155, desc[UR12][R128.64+-0xa0] ;  /* 0xffff600c809b7981 */ /* 0x000ee8000c1e1900 */
[----:B------:R-:W4:Y:S01]  /*0eb0*/  LDG.E R154, desc[UR12][R128.64+-0x9c] ;  /* 0xffff640c809a7981 */ /* 0x000f22000c1e1900 */
[----:B------:R-:W-:-:S03]  /*0ec0*/  FFMA R145, R7, R156, R146 ;  /* 0x0000009c07917223 */ /* 0x000fc60000000092 */
        /* <DEDUP_REMOVED lines=24> */
[----:B------:R-:W4:Y:S04]  /*1050*/  LDG.E R136, desc[UR12][R128.64+-0x54] ;  /* 0xffffac0c80887981 */ /* 0x000f28000c1e1900 */
[----:B------:R-:W4:Y:S04]  /*1060*/  LDG.E R130, desc[UR12][R128.64+-0x4c] ;  /* 0xffffb40c80827981 */ /* 0x000f28000c1e1900 */
[----:B------:R-:W4:Y:S01]  /*1070*/  LDG.E R3, desc[UR12][R128.64+-0x48] ;  /* 0xffffb80c80037981 */ /* 0x000f22000c1e1900 */
[----:B------:R-:W-:-:S04]  /*1080*/  FFMA R160, R20, R151, R161 ;  /* 0x0000009714a07223 */ /* 0x000fc800000000a1 */
[----:B------:R-:W-:Y:S02]  /*1090*/  FFMA R151, R21, R150, R160 ;  /* 0x0000009615977223 */ /* 0x000fe400000000a0 */
[----:B------:R-:W4:Y:S02]  /*10a0*/  LDG.E R160, desc[UR12][R128.64+-0x24] ;  /* 0xffffdc0c80a07981 */ /* 0x000f24000c1e1900 */
[----:B------:R-:W-:Y:S02]  /*10b0*/  FFMA R150, R22, R153, R151 ;  /* 0x0000009916967223 */ /* 0x000fe40000000097 */
[----:B------:R-:W4:Y:S02]  /*10c0*/  LDG.E R153, desc[UR12][R128.64+-0x30] ;  /* 0xffffd00c80997981 */ /* 0x000f24000c1e1900 */
[----:B--2---:R-:W-:Y:S02]  /*10d0*/  FFMA R151, R23, R152, R150 ;  /* 0x0000009817977223 */ /* 0x004fe40000000096 */
[----:B------:R-:W2:Y:S02]  /*10e0*/  LDG.E R152, desc[UR12][R128.64+-0x44] ;  /* 0xffffbc0c80987981 */ /* 0x000ea4000c1e1900 */
[----:B---3--:R-:W-:-:S02]  /*10f0*/  FFMA R150, R24, R155, R151 ;  /* 0x0000009b18967223 */ /* 0x008fc40000000097 */
[----:B------:R-:W3:Y:S02]  /*1100*/  LDG.E R155, desc[UR12][R128.64+-0x28] ;  /* 0xffffd80c809b7981 */ /* 0x000ee4000c1e1900 */
[----:B----4-:R-:W-:Y:S02]  /*1110*/  FFMA R151, R25, R154, R150 ;  /* 0x0000009a19977223 */ /* 0x010fe40000000096 */
[----:B------:R-:W4:Y:S02]  /*1120*/  LDG.E R154, desc[UR12][R128.64+-0x3c] ;  /* 0xffffc40c809a7981 */ /* 0x000f24000c1e1900 */
[----:B------:R-:W-:Y:S02]  /*1130*/  FFMA R150, R26, R157, R151 ;  /* 0x0000009d1a967223 */ /* 0x000fe40000000097 */
[----:B------:R-:W3:Y:S02]  /*1140*/  LDG.E R157, desc[UR12][R128.64+-0x20] ;  /* 0xffffe00c809d7981 */ /* 0x000ee4000c1e1900 */
[----:B------:R-:W-:-:S02]  /*1150*/  FFMA R151, R27, R156, R150 ;  /* 0x0000009c1b977223 */ /* 0x000fc40000000096 */
[----:B------:R-:W3:Y:S02]  /*1160*/  LDG.E R156, desc[UR12][R128.64+-0x34] ;  /* 0xffffcc0c809c7981 */ /* 0x000ee4000c1e1900 */
[----:B------:R-:W-:-:S04]  /*1170*/  FFMA R150, R28, R159, R151 ;  /* 0x0000009f1c967223 */ /* 0x000fc80000000097 */
[----:B------:R-:W-:Y:S02]  /*1180*/  FFMA R151, R29, R158, R150 ;  /* 0x0000009e1d977223 */ /* 0x000fe40000000096 */
[----:B------:R-:W3:Y:S02]  /*1190*/  LDG.E R158, desc[UR12][R128.64+-0x2c] ;  /* 0xffffd40c809e7981 */ /* 0x000ee4000c1e1900 */
[----:B------:R-:W-:Y:S02]  /*11a0*/  FFMA R150, R30, R149, R151 ;  /* 0x000000951e967223 */ /* 0x000fe40000000097 */
[----:B------:R-:W4:Y:S02]  /*11b0*/  LDG.E R149, desc[UR12][R128.64+-0x40] ;  /* 0xffffc00c80957981 */ /* 0x000f24000c1e1900 */
[----:B------:R-:W-:Y:S02]  /*11c0*/  FFMA R151, R31, R148, R150 ;  /* 0x000000941f977223 */ /* 0x000fe40000000096 */
[----:B------:R-:W3:Y:S02]  /*11d0*/  LDG.E R150, desc[UR12][R128.64+-0x1c] ;  /* 0xffffe40c80967981 */ /* 0x000ee4000c1e1900 */
[----:B------:R-:W-:-:S02]  /*11e0*/  FFMA R148, R32, R147, R151 ;  /* 0x0000009320947223 */ /* 0x000fc40000000097 */
[----:B------:R-:W3:Y:S02]  /*11f0*/  LDG.E R151, desc[UR12][R128.64+-0x38] ;  /* 0xffffc80c80977981 */ /* 0x000ee4000c1e1900 */
[----:B------:R-:W-:Y:S02]  /*1200*/  FFMA R147, R33, R146, R148 ;  /* 0x0000009221937223 */ /* 0x000fe40000000094 */
[----:B------:R-:W3:Y:S02]  /*1210*/  LDG.E R148, desc[UR12][R128.64+-0x14] ;  /* 0xffffec0c80947981 */ /* 0x000ee4000c1e1900 */
        /* <DEDUP_REMOVED lines=25> */
[----:B------:R-:W3:Y:S04]  /*13b0*/  LDG.E R3, desc[UR12][R128.64+0x10] ;  /* 0x0000100c80037981 */ /* 0x000ee8000c1e1900 */
[----:B------:R-:W3:Y:S04]  /*13c0*/  LDG.E R136, desc[UR12][R128.64+0x14] ;  /* 0x0000140c80887981 */ /* 0x000ee8000c1e1900 */
[----:B------:R-:W3:Y:S01]  /*13d0*/  LDG.E R131, desc[UR12][R128.64+0x18] ;  /* 0x0000180c80837981 */ /* 0x000ee2000c1e1900 */
[----:B--2---:R-:W-:-:S04]  /*13e0*/  FFMA R159, R47, R152, R162 ;  /* 0x000000982f9f7223 */ /* 0x004fc800000000a2 */
[----:B----4-:R-:W-:Y:S02]  /*13f0*/  FFMA R152, R48, R149, R159 ;  /* 0x0000009530987223 */ /* 0x010fe4000000009f */
[----:B------:R-:W2:Y:S02]  /*1400*/  LDG.E R159, desc[UR12][R128.64+0x78] ;  /* 0x0000780c809f7981 */ /* 0x000ea4000c1e1900 */
[----:B------:R-:W-:Y:S02]  /*1410*/  FFMA R149, R49, R154, R152 ;  /* 0x0000009a31957223 */ /* 0x000fe40000000098 */
[----:B------:R-:W4:Y:S02]  /*1420*/  LDG.E R154, desc[UR12][R128.64+0x8c] ;  /* 0x00008c0c809a7981 */ /* 0x000f24000c1e1900 */
[----:B---3--:R-:W-:-:S04]  /*1430*/  FFMA R152, R50, R151, R149 ;  /* 0x0000009732987223 */ /* 0x008fc80000000095 */
[----:B------:R-:W-:Y:S02]  /*1440*/  FFMA R149, R51, R156, R152 ;  /* 0x0000009c33957223 */ /* 0x000fe40000000098 */
[----:B------:R-:W3:Y:S02]  /*1450*/  LDG.E R156, desc[UR12][R128.64+0x84] ;  /* 0x0000840c809c7981 */ /* 0x000ee4000c1e1900 */
[----:B------:R-:W-:Y:S02]  /*1460*/  FFMA R152, R52, R153, R149 ;  /* 0x0000009934987223 */ /* 0x000fe40000000095 */
[----:B------:R-:W4:Y:S02]  /*1470*/  LDG.E R153, desc[UR12][R128.64+0x90] ;  /* 0x0000900c80997981 */ /* 0x000f24000c1e1900 */
[----:B------:R-:W-:Y:S02]  /*1480*/  FFMA R149, R53, R158, R152 ;  /* 0x0000009e35957223 */ /* 0x000fe40000000098 */
[----:B------:R-:W3:Y:S02]  /*1490*/  LDG.E R158, desc[UR12][R128.64+0x7c] ;  /* 0x00007c0c809e7981 */ /* 0x000ee4000c1e1900 */
[----:B------:R-:W-:-:S02]  /*14a0*/  FFMA R152, R54, R155, R149 ;  /* 0x0000009b36987223 */ /* 0x000fc40000000095 */
[----:B------:R-:W4:Y:S02]  /*14b0*/  LDG.E R155, desc[UR12][R128.64+0x88] ;  /* 0x0000880c809b7981 */ /* 0x000f24000c1e1900 */
[----:B------:R-:W-:-:S04]  /*14c0*/  FFMA R149, R55, R160, R152 ;  /* 0x000000a037957223 */ /* 0x000fc80000000098 */
[----:B------:R-:W-:Y:S02]  /*14d0*/  FFMA R152, R56, R157, R149 ;  /* 0x0000009d38987223 */ /* 0x000fe40000000095 */
[----:B------:R-:W2:Y:S02]  /*14e0*/  LDG.E R149, desc[UR12][R128.64+0x28] ;  /* 0x0000280c80957981 */ /* 0x000ea4000c1e1900 */
[----:B------:R-:W-:Y:S02]  /*14f0*/  FFMA R151, R57, R150, R152 ;  /* 0x0000009639977223 */ /* 0x000fe40000000098 */
[----:B------:R-:W3:Y:S02]  /*1500*/  LDG.E R150, desc[UR12][R128.64+0x2c] ;  /* 0x00002c0c80967981 */ /* 0x000ee4000c1e1900 */
[----:B------:R-:W-:Y:S02]  /*1510*/  FFMA R152, R58, R147, R151 ;  /* 0x000000933a987223 */ /* 0x000fe40000000097 */
[----:B------:R-:W4:Y:S02]  /*1520*/  LDG.E R147, desc[UR12][R128.64+0x30] ;  /* 0x0000300c80937981 */ /* 0x000f24000c1e1900 */
[----:B------:R-:W-:-:S02]  /*1530*/  FFMA R151, R59, R148, R152 ;  /* 0x000000943b977223 */ /* 0x000fc40000000098 */
[----:B------:R-:W4:Y:S02]  /*1540*/  LDG.E R148, desc[UR12][R128.64+0x34] ;  /* 0x0000340c80947981 */ /* 0x000f24000c1e1900 */
[----:B------:R-:W-:Y:S02]  /*1550*/  FFMA R152, R60, R145, R151 ;  /* 0x000000913c987223 */ /* 0x000fe40000000097 */
[----:B------:R-:W4:Y:S02]  /*1560*/  LDG.E R145, desc[UR12][R128.64+0x38] ;  /* 0x0000380c80917981 */ /* 0x000f24000c1e1900 */
        /* <DEDUP_REMOVED lines=25> */
[----:B------:R-:W4:Y:S04]  /*1700*/  LDG.E R152, desc[UR12][R128.64+0x6c] ;  /* 0x00006c0c80987981 */ /* 0x000f28000c1e1900 */
[----:B------:R-:W4:Y:S04]  /*1710*/  LDG.E R151, desc[UR12][R128.64+0x70] ;  /* 0x0000700c80977981 */ /* 0x000f28000c1e1900 */
[----:B------:R-:W4:Y:S04]  /*1720*/  LDG.E R140, desc[UR12][R128.64+0x74] ;  /* 0x0000740c808c7981 */ /* 0x000f28000c1e1900 */
[----:B------:R-:W4:Y:S01]  /*1730*/  LDG.E R157, desc[UR12][R128.64+0x80] ;  /* 0x0000800c809d7981 */ /* 0x000f22000c1e1900 */
[----:B--2---:R-:W-:-:S04]  /*1740*/  FFMA R160, R74, R149, R161 ;  /* 0x000000954aa07223 */ /* 0x004fc800000000a1 */
[----:B---3--:R-:W-:Y:S02]  /*1750*/  FFMA R149, R75, R150, R160 ;  /* 0x000000964b957223 */ /* 0x008fe400000000a0 */
[----:B------:R-:W2:Y:S02]  /*1760*/  LDG.E R160, desc[UR12][R128.64+0xdc] ;  /* 0x0000dc0c80a07981 */ /* 0x000ea4000c1e1900 */
[----:B----4-:R-:W-:-:S04]  /*1770*/  FFMA R150, R76, R147, R149 ;  /* 0x000000934c967223 */ /* 0x010fc80000000095 */
[----:B------:R-:W-:-:S04]  /*1780*/  FFMA R147, R77, R148, R150 ;  /* 0x000000944d937223 */ /* 0x000fc80000000096 */
[----:B------:R-:W-:-:S04]  /*1790*/  FFMA R148, R78, R145, R147 ;  /* 0x000000914e947223 */ /* 0x000fc80000000093 */
[----:B------:R-:W-:-:S04]  /*17a0*/  FFMA R145, R79, R146, R148 ;  /* 0x000000924f917223 */ /* 0x000fc80000000094 */
[----:B------:R-:W-:-:S04]  /*17b0*/  FFMA R146, R80, R143, R145 ;  /* 0x0000008f50927223 */ /* 0x000fc80000000091 */
[----:B------:R-:W-:-:S04]  /*17c0*/  FFMA R143, R81, R144, R146 ;  /* 0x00000090518f7223 */ /* 0x000fc80000000092 */
[----:B------:R-:W-:-:S04]  /*17d0*/  FFMA R144, R82, R139, R143 ;  /* 0x0000008b52907223 */ /* 0x000fc8000000008f */
[----:B------:R-:W-:Y:S02]  /*17e0*/  FFMA R139, R83, R142, R144 ;  /* 0x0000008e538b7223 */ /* 0x000fe40000000090 */
[----:B------:R-:W3:Y:S02]  /*17f0*/  LDG.E R142, desc[UR12][R128.64+0x94] ;  /* 0x0000940c808e7981 */ /* 0x000ee4000c1e1900 */
[----:B------:R-:W-:Y:S02]  /*1800*/  FFMA R144, R84, R141, R139 ;  /* 0x0000008d54907223 */ /* 0x000fe4000000008b */
[----:B------:R-:W4:Y:S02]  /*1810*/  LDG.E R139, desc[UR12][R128.64+0x98] ;  /* 0x0000980c808b7981 */ /* 0x000f24000c1e1900 */
[----:B------:R-:W-:Y:S02]  /*1820*/  FFMA R141, R85, R130, R144 ;  /* 0x00000082558d7223 */ /* 0x000fe40000000090 */
[----:B------:R-:W2:Y:S02]  /*1830*/  LDG.E R130, desc[UR12][R128.64+0x9c] ;  /* 0x00009c0c80827981 */ /* 0x000ea4000c1e1900 */
[----:B------:R-:W-:-:S02]  /*1840*/  FFMA R144, R86, R3, R141 ;  /* 0x0000000356907223 */ /* 0x000fc4000000008d */
[----:B------:R-:W2:Y:S02]  /*1850*/  LDG.E R3, desc[UR12][R128.64+0xa0] ;  /* 0x0000a00c80037981 */ /* 0x000ea4000c1e1900 */
[----:B------:R-:W-:Y:S02]  /*1860*/  FFMA R141, R87, R136, R144 ;  /* 0x00000088578d7223 */ /* 0x000fe40000000090 */
[----:B------:R-:W2:Y:S02]  /*1870*/  LDG.E R136, desc[UR12][R128.64+0xa4] ;  /* 0x0000a40c80887981 */ /* 0x000ea4000c1e1900 */
        /* <DEDUP_REMOVED lines=23> */
[----:B------:R-:W2:Y:S04]  /*19f0*/  LDG.E R150, desc[UR12][R128.64+0xd4] ;  /* 0x0000d40c80967981 */ /* 0x000ea8000c1e1900 */
[----:B------:R-:W2:Y:S04]  /*1a00*/  LDG.E R157, desc[UR12][R128.64+0xd8] ;  /* 0x0000d80c809d7981 */ /* 0x000ea8000c1e1900 */
[----:B------:R-:W2:Y:S01]  /*1a10*/  LDG.E R155, desc[UR12][R128.64+0xe0] ;  /* 0x0000e00c809b7981 */ /* 0x000ea2000c1e1900 */
[----:B------:R-:W-:-:S03]  /*1a20*/  FFMA R162, R100, R153, R149 ;  /* 0x0000009964a27223 */ /* 0x000fc60000000095 */
[----:B------:R-:W2:Y:S04]  /*1a30*/  LDG.E R158, desc[UR12][R128.64+0xe4] ;  /* 0x0000e40c809e7981 */ /* 0x000ea8000c1e1900 */
[----:B------:R-:W2:Y:S04]  /*1a40*/  LDG.E R153, desc[UR12][R128.64+0xe8] ;  /* 0x0000e80c80997981 */ /* 0x000ea8000c1e1900 */
[----:B------:R-:W2:Y:S04]  /*1a50*/  LDG.E R156, desc[UR12][R128.64+0xec] ;  /* 0x0000ec0c809c7981 */ /* 0x000ea8000c1e1900 */
[----:B------:R-:W2:Y:S04]  /*1a60*/  LDG.E R151, desc[UR12][R128.64+0xf0] ;  /* 0x0000f00c80977981 */ /* 0x000ea8000c1e1900 */
[----:B------:R-:W2:Y:S04]  /*1a70*/  LDG.E R154, desc[UR12][R128.64+0xf4] ;  /* 0x0000f40c809a7981 */ /* 0x000ea8000c1e1900 */
[----:B------:R-:W2:Y:S04]  /*1a80*/  LDG.E R149, desc[UR12][R128.64+0xf8] ;  /* 0x0000f80c80957981 */ /* 0x000ea8000c1e1900 */
[----:B------:R1:W2:Y:S01]  /*1a90*/  LDG.E R152, desc[UR12][R128.64+0xfc] ;  /* 0x0000fc0c80987981 */ /* 0x0002a2000c1e1900 */
[----:B------:R-:W-:-:S04]  /*1aa0*/  UIADD3 UR4, UPT, UPT, UR4, 0x1, URZ ;  /* 0x0000000104047890 */ /* 0x000fc8000fffe0ff */
[----:B------:R-:W-:Y:S01]  /*1ab0*/  UISETP.NE.AND UP0, UPT, UR4, 0x80, UPT ;  /* 0x000000800400788c */ /* 0x000fe2000bf05270 */
[----:B-1----:R-:W-:-:S04]  /*1ac0*/  IADD3 R128, P1, PT, R128, 0x200, RZ ;  /* 0x0000020080807810 */ /* 0x002fc80007f3e0ff */
[----:B------:R-:W-:Y:S01]  /*1ad0*/  IADD3.X R129, PT, PT, RZ, R129, RZ, P1, !PT ;  /* 0x00000081ff817210 */ /* 0x000fe20000ffe4ff */
[----:B---3--:R-:W-:-:S04]  /*1ae0*/  FFMA R159, R101, R142, R162 ;  /* 0x0000008e659f7223 */ /* 0x008fc800000000a2 */
[----:B----4-:R-:W-:-:S04]  /*1af0*/  FFMA R142, R102, R139, R159 ;  /* 0x0000008b668e7223 */ /* 0x010fc8000000009f */
[----:B--2---:R-:W-:-:S04]  /*1b00*/  FFMA R139, R103, R130, R142 ;  /* 0x00000082678b7223 */ /* 0x004fc8000000008e */
        /* <DEDUP_REMOVED lines=24> */
[----:B------:R-:W-:-:S04]  /*1c90*/  IADD3 R3, PT, PT, R1, R2, RZ ;  /* 0x0000000201037210 */ /* 0x000fc80007ffe0ff */
[----:B------:R-:W-:-:S05]  /*1ca0*/  FMNMX R130, RZ, R130, !PT ;  /* 0x00000082ff827209 */ /* 0x000fca0007800000 */
[----:B------:R1:W-:Y:S01]  /*1cb0*/  STL [R3+0x200], R130 ;  /* 0x0002008203007387 */ /* 0x0003e20000100800 */
[----:B------:R-:W-:-:S04]  /*1cc0*/  IADD3 R2, P0, PT, R2, 0x4, RZ ;  /* 0x0000000402027810 */ /* 0x000fc80007f1e0ff */
[----:B------:R-:W-:Y:S01]  /*1cd0*/  IADD3.X R0, PT, PT, RZ, R0, RZ, P0, !PT ;  /* 0x00000000ff007210 */ /* 0x000fe200007fe4ff */
[----:B------:R-:W-:Y:S08]  /*1ce0*/  BRA.U UP0, `(.L_x_2) ;  /* 0xffffffed00cc7547 */ /* 0x000ff0000b83ffff */
[----:B-1----:R1:W5:Y:S04]  /*1cf0*/  LDL.128 R128, [R1+0x200] ;  /* 0x0002000001807983 */ /* 0x0023680000100c00 */
        /* <DEDUP_REMOVED lines=31> */
[----:B------:R-:W2:Y:S01]  /*1ef0*/  S2UR UR4, SR_CTAID.X ;  /* 0x00000000000479c3 */ /* 0x000ea20000002500 */
[----:B------:R-:W2:Y:S07]  /*1f00*/  S2R R0, SR_TID.X ;  /* 0x0000000000007919 */ /* 0x000eae0000002100 */
[----:B------:R-:W2:Y:S02]  /*1f10*/  LDC R3, c[0x0][0x360] ;  /* 0x0000d800ff037b82 */ /* 0x000ea40000000800 */
[----:B--2---:R-:W-:-:S02]  /*1f20*/  IMAD R3, R3, UR4, R0 ;  /* 0x0000000403037c24 */ /* 0x004fc4000f8e0200 */
[----:B------:R-:W-:Y:S02]  /*1f30*/  HFMA2 R0, -RZ, RZ, 0, 0 ;  /* 0x00000000ff007431 */ /* 0x000fe400000001ff */
[----:B-1----:R-:W-:-:S07]  /*1f40*/  IMAD R3, R3, 0xa, RZ ;  /* 0x0000000a03037824 */ /* 0x002fce00078e02ff */
.L_x_3:
[----:B--2---:R-:W1:Y:S08]  /*1f50*/  LDC.64 R138, c[0x0][0x3b0] ;  /* 0x0000ec00ff8a7b82 */ /* 0x004e700000000a00 */
[----:B------:R-:W2:Y:S08]  /*1f60*/  LDC.64 R132, c[0x0][0x3b8] ;  /* 0x0000ee00ff847b82 */ /* 0x000eb00000000a00 */
[----:B------:R-:W3:Y:S01]  /*1f70*/  LDC.64 R136, c[0x0][0x3a8] ;  /* 0x0000ea00ff887b82 */ /* 0x000ee20000000a00 */
[----:B-1----:R-:W-:-:S06]  /*1f80*/  IMAD.WIDE.U32 R138, R0, 0x4, R138 ;  /* 0x00000004008a7825 */ /* 0x002fcc00078e008a */
[----:B------:R-:W4:Y:S01]  /*1f90*/  LDG.E R139, desc[UR12][R138.64] ;  /* 0x0000000c8a8b7981 */ /* 0x000f22000c1e1900 */
[----:B------:R-:W-:Y:S02]  /*1fa0*/  IADD3 R135, PT, PT, R3, R0, RZ ;  /* 0x0000000003877210 */ /* 0x000fe40007ffe0ff */
[----:B------:R-:W-:-:S03]  /*1fb0*/  SHF.L.U32 R141, R0, 0x7, RZ ;  /* 0x00000007008d7819 */ /* 0x000fc600000006ff */
[----:B--2---:R-:W-:-:S04]  /*1fc0*/  IMAD.WIDE R134, R135, 0x4, R132 ;  /* 0x0000000487867825 */ /* 0x004fc800078e0284 */
[----:B---3--:R-:W-:Y:S01]  /*1fd0*/  IMAD.WIDE.U32 R136, R141, 0x4, R136 ;  /* 0x000000048d887825 */ /* 0x008fe200078e0088 */
[----:B----4-:R1:W-:Y:S04]  /*1fe0*/  STG.E desc[UR12][R134.64], R139 ;  /* 0x0000008b86007986 */ /* 0x0103e8000c10190c */
[----:B------:R-:W2:Y:S02]  /*1ff0*/  LDG.E R2, desc[UR12][R136.64] ;  /* 0x0000000c88027981 */ /* 0x000ea4000c1e1900 */
[----:B--2--5:R-:W-:-:S05]  /*2000*/  FFMA R2, R128, R2, R139 ;  /* 0x0000000280027223 */ /* 0x024fca000000008b */
[----:B------:R2:W-:Y:S04]  /*2010*/  STG.E desc[UR12][R134.64], R2 ;  /* 0x0000000286007986 */ /* 0x0005e8000c10190c */
[----:B------:R-:W3:Y:S02]  /*2020*/  LDG.E R138, desc[UR12][R136.64+0x4] ;  /* 0x0000040c888a7981 */ /* 0x000ee4000c1e1900 */
[----:B---3--:R-:W-:-:S05]  /*2030*/  FFMA R141, R129, R138, R2 ;  /* 0x0000008a818d7223 */ /* 0x008fca0000000002 */
[----:B------:R3:W-:Y:S04]  /*2040*/  STG.E desc[UR12][R134.64], R141 ;  /* 0x0000008d86007986 */ /* 0x0007e8000c10190c */
[----:B------:R-:W4:Y:S02]  /*2050*/  LDG.E R138, desc[UR12][R136.64+0x8] ;  /* 0x0000080c888a7981 */ /* 0x000f24000c1e1900 */
[----:B----4-:R-:W-:-:S05]  /*2060*/  FFMA R138, R130, R138, R141 ;  /* 0x0000008a828a7223 */ /* 0x010fca000000008d */
[----:B------:R4:W-:Y:S04]  /*2070*/  STG.E desc[UR12][R134.64], R138 ;  /* 0x0000008a86007986 */ /* 0x0009e8000c10190c */
[----:B------:R-:W1:Y:S02]  /*2080*/  LDG.E R140, desc[UR12][R136.64+0xc] ;  /* 0x00000c0c888c7981 */ /* 0x000e64000c1e1900 */
[----:B-1----:R-:W-:-:S05]  /*2090*/  FFMA R139, R131, R140, R138 ;  /* 0x0000008c838b7223 */ /* 0x002fca000000008a */
[----:B------:R1:W-:Y:S04]  /*20a0*/  STG.E desc[UR12][R134.64], R139 ;  /* 0x0000008b86007986 */ /* 0x0003e8000c10190c */
[----:B------:R-:W2:Y:S02]  /*20b0*/  LDG.E R140, desc[UR12][R136.64+0x10] ;  /* 0x0000100c888c7981 */ /* 0x000ea4000c1e1900 */
[----:B--2---:R-:W-:-:S05]  /*20c0*/  FFMA R140, R4, R140, R139 ;  /* 0x0000008c048c7223 */ /* 0x004fca000000008b */
        /* <DEDUP_REMOVED lines=364> */
[----:B------:R-:W3:Y:S02]  /*3790*/  LDG.E R2, desc[UR12][R136.64+0x1f8] ;  /* 0x0001f80c88027981 */ /* 0x000ee4000c1e1900 */
[----:B---3--:R-:W-:-:S05]  /*37a0*/  FFMA R2, R126, R2, R141 ;  /* 0x000000027e027223 */ /* 0x008fca000000008d */
[----:B------:R2:W-:Y:S04]  /*37b0*/  STG.E desc[UR12][R134.64], R2 ;  /* 0x0000000286007986 */ /* 0x0005e8000c10190c */
[----:B----4-:R-:W1:Y:S01]  /*37c0*/  LDG.E R138, desc[UR12][R136.64+0x1fc] ;  /* 0x0001fc0c888a7981 */ /* 0x010e62000c1e1900 */
[----:B------:R-:W-:-:S04]  /*37d0*/  IADD3 R0, PT, PT, R0, 0x1, RZ ;  /* 0x0000000100007810 */ /* 0x000fc80007ffe0ff */
[----:B------:R-:W-:Y:S01]  /*37e0*/  ISETP.NE.AND P0, PT, R0, 0xa, PT ;  /* 0x0000000a0000780c */ /* 0x000fe20003f05270 */
[----:B-1----:R-:W-:-:S05]  /*37f0*/  FFMA R139, R127, R138, R2 ;  /* 0x0000008a7f8b7223 */ /* 0x002fca0000000002 */
[----:B------:R2:W-:Y:S07]  /*3800*/  STG.E desc[UR12][R134.64], R139 ;  /* 0x0000008b86007986 */ /* 0x0005ee000c10190c */
[----:B------:R-:W-:Y:S05]  /*3810*/  @P0 BRA `(.L_x_3) ;  /* 0xffffffe400cc0947 */ /* 0x000fea000383ffff */
[----:B------:R-:W-:-:S05]  /*3820*/  IMAD.WIDE R132, R3, 0x4, R132 ;  /* 0x0000000403847825 */ /* 0x000fca00078e0284 */
[----:B------:R-:W2:Y:S04]  /*3830*/  LDG.E R0, desc[UR12][R132.64] ;  /* 0x0000000c84007981 */ /* 0x000ea8000c1e1900 */
[----:B------:R-:W2:Y:S04]  /*3840*/  LDG.E R3, desc[UR12][R132.64+0x4] ;  /* 0x0000040c84037981 */ /* 0x000ea8000c1e1900 */
[----:B------:R-:W3:Y:S04]  /*3850*/  LDG.E R5, desc[UR12][R132.64+0x8] ;  /* 0x0000080c84057981 */ /* 0x000ee8000c1e1900 */
[----:B------:R-:W3:Y:S04]  /*3860*/  LDG.E R4, desc[UR12][R132.64+0xc] ;  /* 0x00000c0c84047981 */ /* 0x000ee8000c1e1900 */
[----:B------:R-:W4:Y:S04]  /*3870*/  LDG.E R7, desc[UR12][R132.64+0x10] ;  /* 0x0000100c84077981 */ /* 0x000f28000c1e1900 */
[----:B------:R-:W4:Y:S04]  /*3880*/  LDG.E R6, desc[UR12][R132.64+0x14] ;  /* 0x0000140c84067981 */ /* 0x000f28000c1e1900 */
[----:B------:R-:W5:Y:S04]  /*3890*/  LDG.E R9, desc[UR12][R132.64+0x18] ;  /* 0x0000180c84097981 */ /* 0x000f68000c1e1900 */
[----:B------:R-:W5:Y:S04]  /*38a0*/  LDG.E R8, desc[UR12][R132.64+0x1c] ;  /* 0x00001c0c84087981 */ /* 0x000f68000c1e1900 */
[----:B------:R-:W5:Y:S04]  /*38b0*/  LDG.E R11, desc[UR12][R132.64+0x20] ;  /* 0x0000200c840b7981 */ /* 0x000f68000c1e1900 */
[----:B------:R-:W5:Y:S01]  /*38c0*/  LDG.E R10, desc[UR12][R132.64+0x24] ;  /* 0x0000240c840a7981 */ /* 0x000f62000c1e1900 */
[----:B------:R-:W-:Y:S01]  /*38d0*/  HFMA2 R27, -RZ, RZ, 3.7421875, 0 ;  /* 0x437c0000ff1b7431 */ /* 0x000fe200000001ff */
[----:B------:R-:W-:Y:S01]  /*38e0*/  MOV R26, 0x3bbb989d ;  /* 0x3bbb989d001a7802 */ /* 0x000fe20000000f00 */
[----:B------:R-:W-:Y:S01]  /*38f0*/  BSSY.RECONVERGENT B0, `(.L_x_4) ;  /* 0x0000075000007945 */ /* 0x000fe20003800200 */
[----:B--2---:R-:W-:-:S04]  /*3900*/  FMNMX3 R2, R0, -1.00000000000000000000e+09, R3, !PT ;  /* 0xce6e6b2800027876 */ /* 0x004fc80007800003 */
[----:B---3--:R-:W-:-:S04]  /*3910*/  FMNMX3 R2, R2, R5, R4, !PT ;  /* 0x0000000502027276 */ /* 0x008fc80007800004 */
[----:B----4-:R-:W-:-:S04]  /*3920*/  FMNMX3 R2, R2, R7, R6, !PT ;  /* 0x0000000702027276 */ /* 0x010fc80007800006 */
[----:B-----5:R-:W-:-:S04]  /*3930*/  FMNMX3 R2, R2, R9, R8, !PT ;  /* 0x0000000902027276 */ /* 0x020fc80007800008 */
[----:B------:R-:W-:-:S05]  /*3940*/  FMNMX3 R2, R2, R11, R10, !PT ;  /* 0x0000000b02027276 */ /* 0x000fca000780000a */
[--C-:B------:R-:W-:Y:S01]  /*3950*/  FADD R0, R0, -R2.reuse ;  /* 0x8000000200007221 */ /* 0x100fe20000000000 */
[--C-:B------:R-:W-:Y:S01]  /*3960*/  FADD R13, R3, -R2.reuse ;  /* 0x80000002030d7221 */ /* 0x100fe20000000000 */
[--C-:B------:R-:W-:Y:S01]  /*3970*/  FADD R15, R5, -R2.reuse ;  /* 0x80000002050f7221 */ /* 0x100fe20000000000 */
[--C-:B------:R-:W-:Y:S01]  /*3980*/  FADD R17, R4, -R2.reuse ;  /* 0x8000000204117221 */ /* 0x100fe20000000000 */
[-C--:B------:R-:W-:Y:S01]  /*3990*/  FFMA.SAT R12, R0, R26.reuse, 0.5 ;  /* 0x3f000000000c7423 */ /* 0x080fe2000000201a */
[-C--:B------:R-:W-:Y:S01]  /*39a0*/  FFMA.SAT R14, R13, R26.reuse, 0.5 ;  /* 0x3f0000000d0e7423 */ /* 0x080fe2000000201a */
[-C--:B------:R-:W-:Y:S01]  /*39b0*/  FFMA.SAT R5, R15, R26.reuse, 0.5 ;  /* 0x3f0000000f057423 */ /* 0x080fe2000000201a */
[--C-:B------:R-:W-:Y:S01]  /*39c0*/  FADD R19, R7, -R2.reuse ;  /* 0x8000000207137221 */ /* 0x100fe20000000000 */
[-C--:B------:R-:W-:Y:S01]  /*39d0*/  FFMA.RM R12, R12, R27.reuse, 12582913 ;  /* 0x4b4000010c0c7423 */ /* 0x080fe2000000401b */
[-C--:B------:R-:W-:Y:S01]  /*39e0*/  FFMA.RM R14, R14, R27.reuse, 12582913 ;  /* 0x4b4000010e0e7423 */ /* 0x080fe2000000401b */
[-C--:B------:R-:W-:Y:S01]  /*39f0*/  FFMA.RM R4, R5, R27.reuse, 12582913 ;  /* 0x4b40000105047423 */ /* 0x080fe2000000401b */
[-C--:B------:R-:W-:Y:S01]  /*3a00*/  FFMA.SAT R5, R17, R26.reuse, 0.5 ;  /* 0x3f00000011057423 */ /* 0x080fe2000000201a */
[----:B------:R-:W-:Y:S01]  /*3a10*/  FADD R3, R12, -12583039 ;  /* 0xcb40007f0c037421 */ /* 0x000fe20000000000 */
[----:B------:R-:W-:Y:S01]  /*3a20*/  FADD R16, R14, -12583039 ;  /* 0xcb40007f0e107421 */ /* 0x000fe20000000000 */
[-C--:B------:R-:W-:Y:S01]  /*3a30*/  FFMA.SAT R7, R19, R26.reuse, 0.5 ;  /* 0x3f00000013077423 */ /* 0x080fe2000000201a */
[----:B------:R-:W-:Y:S01]  /*3a40*/  FADD R24, R10, -R2 ;  /* 0x800000020a187221 */ /* 0x000fe20000000000 */
[C---:B------:R-:W-:Y:S01]  /*3a50*/  FFMA R3, R0.reuse, 1.4426950216293334961, -R3 ;  /* 0x3fb8aa3b00037823 */ /* 0x040fe20000000803 */
[----:B------:R-:W-:Y:S01]  /*3a60*/  FFMA R16, R13, 1.4426950216293334961, -R16 ;  /* 0x3fb8aa3b0d107823 */ /* 0x000fe20000000810 */
[-C--:B------:R-:W-:Y:S01]  /*3a70*/  FFMA.RM R20, R7, R27.reuse, 12582913 ;  /* 0x4b40000107147423 */ /* 0x080fe2000000401b */
[----:B------:R-:W-:Y:S01]  /*3a80*/  FADD R22, R11, -R2 ;  /* 0x800000020b167221 */ /* 0x000fe20000000000 */
[----:B------:R-:W-:Y:S01]  /*3a90*/  FFMA R3, R0, 1.925963033500011079e-08, R3 ;  /* 0x32a5706000037823 */ /* 0x000fe20000000003 */
[----:B------:R-:W-:Y:S01]  /*3aa0*/  FADD R0, R4, -12583039 ;  /* 0xcb40007f04007421 */ /* 0x000fe20000000000 */
[----:B------:R-:W-:Y:S01]  /*3ab0*/  FFMA R16, R13, 1.925963033500011079e-08, R16 ;  /* 0x32a570600d107823 */ /* 0x000fe20000000010 */
[-C--:B------:R-:W-:Y:S01]  /*3ac0*/  FFMA.RM R13, R5, R27.reuse, 12582913 ;  /* 0x4b400001050d7423 */ /* 0x080fe2000000401b */
[-C--:B------:R-:W-:Y:S01]  /*3ad0*/  FFMA.SAT R25, R24, R26.reuse, 0.5 ;  /* 0x3f00000018197423 */ /* 0x080fe2000000201a */
[----:B------:R-:W-:Y:S01]  /*3ae0*/  FFMA R0, R15, 1.4426950216293334961, -R0 ;  /* 0x3fb8aa3b0f007823 */ /* 0x000fe20000000800 */
[----:B------:R-:W1:Y:S01]  /*3af0*/  MUFU.EX2 R3, R3 ;  /* 0x0000000300037308 */ /* 0x000e620000000800 */
[----:B------:R-:W-:Y:S01]  /*3b00*/  FADD R18, R13, -12583039 ;  /* 0xcb40007f0d127421 */ /* 0x000fe20000000000 */
[----:B------:R-:W-:Y:S01]  /*3b10*/  SHF.L.U32 R4, R4, 0x17, RZ ;  /* 0x0000001704047819 */ /* 0x000fe200000006ff */
[----:B------:R-:W-:Y:S01]  /*3b20*/  FFMA R0, R15, 1.925963033500011079e-08, R0 ;  /* 0x32a570600f007823 */ /* 0x000fe20000000000 */
[----:B------:R-:W-:Y:S01]  /*3b30*/  FADD R15, R6, -R2 ;  /* 0x80000002060f7221 */ /* 0x000fe20000000000 */
[C---:B------:R-:W-:Y:S01]  /*3b40*/  FADD R6, R20.reuse, -12583039 ;  /* 0xcb40007f14067421 */ /* 0x040fe20000000000 */
[----:B------:R-:W-:Y:S01]  /*3b50*/  FFMA R18, R17, 1.4426950216293334961, -R18 ;  /* 0x3fb8aa3b11127823 */ /* 0x000fe20000000812 */
[----:B------:R-:W-:Y:S01]  /*3b60*/  SHF.L.U32 R20, R20, 0x17, RZ ;  /* 0x0000001714147819 */ /* 0x000fe200000006ff */
[-C--:B------:R-:W-:Y:S01]  /*3b70*/  FFMA.SAT R21, R15, R26.reuse, 0.5 ;  /* 0x3f0000000f157423 */ /* 0x080fe2000000201a */
[----:B------:R-:W-:Y:S01]  /*3b80*/  FFMA R6, R19, 1.4426950216293334961, -R6 ;  /* 0x3fb8aa3b13067823 */ /* 0x000fe20000000806 */
[----:B------:R-:W-:Y:S01]  /*3b90*/  FFMA R18, R17, 1.925963033500011079e-08, R18 ;  /* 0x32a5706011127823 */ /* 0x000fe20000000012 */
[----:B------:R-:W-:Y:S01]  /*3ba0*/  FADD R17, R9, -R2 ;  /* 0x8000000209117221 */ /* 0x000fe20000000000 */
[----:B------:R2:W3:Y:S01]  /*3bb0*/  MUFU.EX2 R7, R0 ;  /* 0x0000000000077308 */ /* 0x0004e20000000800 */
[----:B------:R-:W-:Y:S01]  /*3bc0*/  FFMA R6, R19, 1.925963033500011079e-08, R6 ;  /* 0x32a5706013067823 */ /* 0x000fe20000000006 */
[----:B------:R-:W-:Y:S01]  /*3bd0*/  FADD R19, R8, -R2 ;  /* 0x8000000208137221 */ /* 0x000fe20000000000 */
[----:B------:R-:W-:Y:S01]  /*3be0*/  FFMA.SAT R8, R17, R26, 0.5 ;  /* 0x3f00000011087423 */ /* 0x000fe2000000201a */
[----:B------:R-:W-:-:S02]  /*3bf0*/  FFMA.RM R21, R21, R27, 12582913 ;  /* 0x4b40000115157423 */ /* 0x000fc4000000401b */
[-C--:B------:R-:W-:Y:S01]  /*3c00*/  FFMA.SAT R2, R19, R26.reuse, 0.5 ;  /* 0x3f00000013027423 */ /* 0x080fe2000000201a */
[-C--:B------:R-:W-:Y:S01]  /*3c10*/  FFMA.RM R10, R8, R27.reuse, 12582913 ;  /* 0x4b400001080a7423 */ /* 0x080fe2000000401b */
[----:B------:R4:W-:Y:S01]  /*3c20*/  MUFU.EX2 R5, R16 ;  /* 0x0000001000057308 */ /* 0x0009e20000000800 */
[----:B------:R-:W-:Y:S01]  /*3c30*/  FFMA.SAT R8, R22, R26, 0.5 ;  /* 0x3f00000016087423 */ /* 0x000fe2000000201a */
[-C--:B------:R-:W-:Y:S01]  /*3c40*/  FFMA.RM R26, R25, R27.reuse, 12582913 ;  /* 0x4b400001191a7423 */ /* 0x080fe2000000401b */
[----:B--2---:R-:W-:Y:S02]  /*3c50*/  FADD R0, R10, -12583039 ;  /* 0xcb40007f0a007421 */ /* 0x004fe40000000000 */
[----:B------:R-:W-:Y:S02]  /*3c60*/  FFMA.RM R23, R8, R27, 12582913 ;  /* 0x4b40000108177423 */ /* 0x000fe4000000401b */
[----:B------:R-:W-:Y:S01]  /*3c70*/  FFMA R0, R17, 1.4426950216293334961, -R0 ;  /* 0x3fb8aa3b11007823 */ /* 0x000fe20000000800 */
[----:B------:R2:W5:Y:S01]  /*3c80*/  MUFU.EX2 R9, R18 ;  /* 0x0000001200097308 */ /* 0x0005620000000800 */
[----:B----4-:R-:W-:Y:S01]  /*3c90*/  FADD R16, R21, -12583039 ;  /* 0xcb40007f15107421 */ /* 0x010fe20000000000 */
[----:B------:R-:W-:Y:S01]  /*3ca0*/  FADD R25, R23, -12583039 ;  /* 0xcb40007f17197421 */ /* 0x000fe20000000000 */
[----:B------:R-:W-:Y:S01]  /*3cb0*/  FFMA R17, R17, 1.925963033500011079e-08, R0 ;  /* 0x32a5706011117823 */ /* 0x000fe20000000000 */
[----:B------:R-:W-:Y:S01]  /*3cc0*/  SHF.L.U32 R0, R12, 0x17, RZ ;  /* 0x000000170c007819 */ /* 0x000fe200000006ff */
[----:B------:R-:W-:Y:S01]  /*3cd0*/  FFMA R16, R15, 1.4426950216293334961, -R16 ;  /* 0x3fb8aa3b0f107823 */ /* 0x000fe20000000810 */
[----:B------:R-:W-:-:S02]  /*3ce0*/  FFMA R25, R22, 1.4426950216293334961, -R25 ;  /* 0x3fb8aa3b16197823 */ /* 0x000fc40000000819 */
[----:B------:R4:W0:Y:S01]  /*3cf0*/  MUFU.EX2 R11, R6 ;  /* 0x00000006000b7308 */ /* 0x0008220000000800 */
[----:B--2---:R-:W-:Y:S01]  /*3d00*/  FFMA.RM R18, R2, R27, 12582913 ;  /* 0x4b40000102127423 */ /* 0x004fe2000000401b */
[----:B------:R-:W-:Y:S01]  /*3d10*/  FFMA R16, R15, 1.925963033500011079e-08, R16 ;  /* 0x32a570600f107823 */ /* 0x000fe20000000010 */
[----:B-1----:R-:W-:Y:S01]  /*3d20*/  FMUL R0, R0, R3 ;  /* 0x0000000300007220 */ /* 0x002fe20000400000 */
[----:B---3--:R-:W-:Y:S01]  /*3d30*/  FMUL R3, R4, R7 ;  /* 0x0000000704037220 */ /* 0x008fe20000400000 */
[----:B------:R-:W-:Y:S01]  /*3d40*/  FADD R2, R18, -12583039 ;  /* 0xcb40007f12027421 */ /* 0x000fe20000000000 */
[----:B------:R-:W-:Y:S01]  /*3d50*/  FADD R7, R26, -12583039 ;  /* 0xcb40007f1a077421 */ /* 0x000fe20000000000 */
[----:B------:R-:W-:Y:S01]  /*3d60*/  SHF.L.U32 R4, R13, 0x17, RZ ;  /* 0x000000170d047819 */ /* 0x000fe200000006ff */
[----:B------:R-:W1:Y:S01]  /*3d70*/  MUFU.EX2 R15, R16 ;  /* 0x00000010000f7308 */ /* 0x000e620000000800 */
[C---:B----4-:R-:W-:Y:S01]  /*3d80*/  FFMA R6, R19.reuse, 1.4426950216293334961, -R2 ;  /* 0x3fb8aa3b13067823 */ /* 0x050fe20000000802 */
[----:B------:R-:W-:Y:S01]  /*3d90*/  SHF.L.U32 R2, R14, 0x17, RZ ;  /* 0x000000170e027819 */ /* 0x000fe200000006ff */
[----:B------:R-:W-:Y:S01]  /*3da0*/  FFMA R25, R22, 1.925963033500011079e-08, R25 ;  /* 0x32a5706016197823 */ /* 0x000fe20000000019 */
[----:B-----5:R-:W-:Y:S01]  /*3db0*/  FMUL R4, R4, R9 ;  /* 0x0000000904047220 */ /* 0x020fe20000400000 */
[----:B------:R-:W-:-:S02]  /*3dc0*/  FFMA R19, R19, 1.925963033500011079e-08, R6 ;  /* 0x32a5706013137823 */ /* 0x000fc40000000006 */
[----:B------:R-:W-:Y:S01]  /*3dd0*/  FMUL R2, R2, R5 ;  /* 0x0000000502027220 */ /* 0x000fe20000400000 */
[----:B------:R-:W-:Y:S01]  /*3de0*/  FADD R5, RZ, R0 ;  /* 0x00000000ff057221 */ /* 0x000fe20000000000 */
[----:B------:R-:W2:Y:S03]  /*3df0*/  MUFU.EX2 R12, R17 ;  /* 0x00000011000c7308 */ /* 0x000ea60000000800 */
[----:B------:R-:W-:Y:S01]  /*3e00*/  FADD R6, R5, R2 ;  /* 0x0000000205067221 */ /* 0x000fe20000000000 */
[----:B------:R-:W-:-:S03]  /*3e10*/  FFMA R5, R24, 1.4426950216293334961, -R7 ;  /* 0x3fb8aa3b18057823 */ /* 0x000fc60000000807 */
[----:B------:R-:W-:Y:S01]  /*3e20*/  FADD R7, R6, R3 ;  /* 0x0000000306077221 */ /* 0x000fe20000000000 */
[----:B------:R-:W3:Y:S01]  /*3e30*/  MUFU.EX2 R19, R19 ;  /* 0x0000001300137308 */ /* 0x000ee20000000800 */
[----:B------:R-:W-:Y:S01]  /*3e40*/  FFMA R24, R24, 1.925963033500011079e-08, R5 ;  /* 0x32a5706018187823 */ /* 0x000fe20000000005 */
[----:B------:R-:W-:Y:S01]  /*3e50*/  SHF.L.U32 R6, R21, 0x17, RZ ;  /* 0x0000001715067819 */ /* 0x000fe200000006ff */
[----:B0-----:R-:W-:Y:S01]  /*3e60*/  FMUL R5, R20, R11 ;  /* 0x0000000b14057220 */ /* 0x001fe20000400000 */
[----:B------:R-:W-:Y:S01]  /*3e70*/  FADD R8, R7, R4 ;  /* 0x0000000407087221 */ /* 0x000fe20000000000 */
[----:B------:R-:W-:Y:S02]  /*3e80*/  SHF.L.U32 R7, R10, 0x17, RZ ;  /* 0x000000170a077819 */ /* 0x000fe400000006ff */
[----:B-1----:R-:W-:Y:S01]  /*3e90*/  FMUL R6, R6, R15 ;  /* 0x0000000f06067220 */ /* 0x002fe20000400000 */
[----:B------:R-:W0:Y:S01]  /*3ea0*/  MUFU.EX2 R14, R25 ;  /* 0x00000019000e7308 */ /* 0x000e220000000800 */
[----:B------:R-:W-:Y:S01]  /*3eb0*/  FADD R9, R8, R5 ;  /* 0x0000000508097221 */ /* 0x000fe20000000000 */
[----:B------:R-:W-:Y:S01]  /*3ec0*/  SHF.L.U32 R8, R18, 0x17, RZ ;  /* 0x0000001712087819 */ /* 0x000fe200000006ff */
[----:B--2---:R-:W-:-:S02]  /*3ed0*/  FMUL R7, R7, R12 ;  /* 0x0000000c07077220 */ /* 0x004fc40000400000 */
[----:B------:R-:W-:Y:S01]  /*3ee0*/  FADD R10, R9, R6 ;  /* 0x00000006090a7221 */ /* 0x000fe20000000000 */
[----:B------:R-:W-:Y:S02]  /*3ef0*/  SHF.L.U32 R9, R23, 0x17, RZ ;  /* 0x0000001717097819 */ /* 0x000fe400000006ff */
[----:B------:R-:W1:Y:S01]  /*3f00*/  MUFU.EX2 R13, R24 ;  /* 0x00000018000d7308 */ /* 0x000e620000000800 */
[----:B---3--:R-:W-:Y:S01]  /*3f10*/  FMUL R8, R8, R19 ;  /* 0x0000001308087220 */ /* 0x008fe20000400000 */
[----:B------:R-:W-:Y:S01]  /*3f20*/  FADD R11, R10, R7 ;  /* 0x000000070a0b7221 */ /* 0x000fe20000000000 */
[----:B------:R-:W-:-:S03]  /*3f30*/  SHF.L.U32 R10, R26, 0x17, RZ ;  /* 0x000000171a0a7819 */ /* 0x000fc600000006ff */
[----:B------:R-:W-:Y:S01]  /*3f40*/  FADD R12, R11, R8 ;  /* 0x000000080b0c7221 */ /* 0x000fe20000000000 */
[----:B0-----:R-:W-:-:S04]  /*3f50*/  FMUL R9, R9, R14 ;  /* 0x0000000e09097220 */ /* 0x001fc80000400000 */
[----:B------:R-:W-:Y:S01]  /*3f60*/  FADD R11, R12, R9 ;  /* 0x000000090c0b7221 */ /* 0x000fe20000000000 */
[----:B-1----:R-:W-:-:S04]  /*3f70*/  FMUL R10, R10, R13 ;  /* 0x0000000d0a0a7220 */ /* 0x002fc80000400000 */
[----:B------:R-:W-:-:S04]  /*3f80*/  FADD R11, R11, R10 ;  /* 0x0000000a0b0b7221 */ /* 0x000fc80000000000 */
[----:B------:R-:W0:Y:S08]  /*3f90*/  MUFU.RCP R12, R11 ;  /* 0x0000000b000c7308 */ /* 0x000e300000001000 */
[----:B------:R-:W1:Y:S01]  /*3fa0*/  FCHK P0, R0, R11 ;  /* 0x0000000b00007302 */ /* 0x000e620000000000 */
[----:B0-----:R-:W-:-:S04]  /*3fb0*/  FFMA R13, -R11, R12, 1 ;  /* 0x3f8000000b0d7423 */ /* 0x001fc8000000010c */
[----:B------:R-:W-:-:S04]  /*3fc0*/  FFMA R13, R12, R13, R12 ;  /* 0x0000000d0c0d7223 */ /* 0x000fc8000000000c */
[----:B------:R-:W-:-:S04]  /*3fd0*/  FFMA R12, R0, R13, RZ ;  /* 0x0000000d000c7223 */ /* 0x000fc800000000ff */
[----:B------:R-:W-:-:S04]  /*3fe0*/  FFMA R14, -R11, R12, R0 ;  /* 0x0000000c0b0e7223 */ /* 0x000fc80000000100 */
[----:B------:R-:W-:Y:S01]  /*3ff0*/  FFMA R13, R13, R14, R12 ;  /* 0x0000000e0d0d7223 */ /* 0x000fe2000000000c */
[----:B-1----:R-:W-:Y:S06]  /*4000*/  @!P0 BRA `(.L_x_5) ;  /* 0x00000000000c8947 */ /* 0x002fec0003800000 */
[----:B------:R-:W-:-:S07]  /*4010*/  MOV R18, 0x4030 ;  /* 0x0000403000127802 */ /* 0x000fce0000000f00 */
[----:B------:R-:W-:Y:S05]  /*4020*/  CALL.REL.NOINC `($__internal_0_$__cuda_sm3x_div_rn_noftz_f32_slowpath) ;  /* 0x0000000800287944 */ /* 0x000fea0003c00000 */
[----:B------:R-:W-:-:S07]  /*4030*/  MOV R13, R15 ;  /* 0x0000000f000d7202 */ /* 0x000fce0000000f00 */
.L_x_5:
[----:B------:R-:W-:Y:S05]  /*4040*/  BSYNC.RECONVERGENT B0 ;  /* 0x0000000000007941 */ /* 0x000fea0003800200 */
.L_x_4:
[----:B------:R-:W0:Y:S01]  /*4050*/  MUFU.RCP R0, R11 ;  /* 0x0000000b00007308 */ /* 0x000e220000001000 */
[----:B------:R1:W-:Y:S01]  /*4060*/  STG.E desc[UR12][R132.64], R13 ;  /* 0x0000000d84007986 */ /* 0x0003e2000c10190c */
[----:B------:R-:W-:Y:S06]  /*4070*/  BSSY.RECONVERGENT B0, `(.L_x_6) ;  /* 0x000000b000007945 */ /* 0x000fec0003800200 */
[----:B------:R-:W2:Y:S01]  /*4080*/  FCHK P0, R2, R11 ;  /* 0x0000000b02007302 */ /* 0x000ea20000000000 */
[----:B0-----:R-:W-:-:S04]  /*4090*/  FFMA R15, -R11, R0, 1 ;  /* 0x3f8000000b0f7423 */ /* 0x001fc80000000100 */
[----:B------:R-:W-:-:S04]  /*40a0*/  FFMA R17, R0, R15, R0 ;  /* 0x0000000f00117223 */ /* 0x000fc80000000000 */
[----:B------:R-:W-:-:S04]  /*40b0*/  FFMA R0, R2, R17, RZ ;  /* 0x0000001102007223 */ /* 0x000fc800000000ff */
[----:B------:R-:W-:-:S04]  /*40c0*/  FFMA R15, -R11, R0, R2 ;  /* 0x000000000b0f7223 */ /* 0x000fc80000000102 */
[----:B------:R-:W-:Y:S01]  /*40d0*/  FFMA R15, R17, R15, R0 ;  /* 0x0000000f110f7223 */ /* 0x000fe20000000000 */
[----:B-12---:R-:W-:Y:S06]  /*40e0*/  @!P0 BRA `(.L_x_7) ;  /* 0x00000000000c8947 */ /* 0x006fec0003800000 */
[----:B------:R-:W-:Y:S02]  /*40f0*/  MOV R0, R2 ;  /* 0x0000000200007202 */ /* 0x000fe40000000f00 */
[----:B------:R-:W-:-:S07]  /*4100*/  MOV R18, 0x4120 ;  /* 0x0000412000127802 */ /* 0x000fce0000000f00 */
[----:B------:R-:W-:Y:S05]  /*4110*/  CALL.REL.NOINC `($__internal_0_$__cuda_sm3x_div_rn_noftz_f32_slowpath) ;  /* 0x0000000400ec7944 */ /* 0x000fea0003c00000 */
.L_x_7:
[----:B------:R-:W-:Y:S05]  /*4120*/  BSYNC.RECONVERGENT B0 ;  /* 0x0000000000007941 */ /* 0x000fea0003800200 */
.L_x_6:
        /* <DEDUP_REMOVED lines=13> */
[----:B------:R-:W-:-:S07]  /*4200*/  MOV R13, R15 ;  /* 0x0000000f000d7202 */ /* 0x000fce0000000f00 */
.L_x_9:
[----:B------:R-:W-:Y:S05]  /*4210*/  BSYNC.RECONVERGENT B0 ;  /* 0x0000000000007941 */ /* 0x000fea0003800200 */
.L_x_8:
        /* <DEDUP_REMOVED lines=14> */
.L_x_11:
[----:B------:R-:W-:Y:S05]  /*4300*/  BSYNC.RECONVERGENT B0 ;  /* 0x0000000000007941 */ /* 0x000fea0003800200 */
.L_x_10:
        /* <DEDUP_REMOVED lines=14> */
.L_x_13:
[----:B------:R-:W-:Y:S05]  /*43f0*/  BSYNC.RECONVERGENT B0 ;  /* 0x0000000000007941 */ /* 0x000fea0003800200 */
.L_x_12:
        /* <DEDUP_REMOVED lines=14> */
.L_x_15:
[----:B------:R-:W-:Y:S05]  /*44e0*/  BSYNC.RECONVERGENT B0 ;  /* 0x0000000000007941 */ /* 0x000fea0003800200 */
.L_x_14:
        /* <DEDUP_REMOVED lines=14> */
.L_x_17:
[----:B------:R-:W-:Y:S05]  /*45d0*/  BSYNC.RECONVERGENT B0 ;  /* 0x0000000000007941 */ /* 0x000fea0003800200 */
.L_x_16:
        /* <DEDUP_REMOVED lines=14> */
.L_x_19:
[----:B------:R-:W-:Y:S05]  /*46c0*/  BSYNC.RECONVERGENT B0 ;  /* 0x0000000000007941 */ /* 0x000fea0003800200 */
.L_x_18:
        /* <DEDUP_REMOVED lines=14> */
.L_x_21:
[----:B------:R-:W-:Y:S05]  /*47b0*/  BSYNC.RECONVERGENT B0 ;  /* 0x0000000000007941 */ /* 0x000fea0003800200 */
.L_x_20:
        /* <DEDUP_REMOVED lines=14> */
.L_x_23:
[----:B------:R-:W-:Y:S05]  /*48a0*/  BSYNC.RECONVERGENT B0 ;  /* 0x0000000000007941 */ /* 0x000fea0003800200 */
.L_x_22:
[----:B------:R-:W-:Y:S01]  /*48b0*/  STG.E desc[UR12][R132.64+0x24], R3 ;  /* 0x0000240384007986 */ /* 0x000fe2000c10190c */
[----:B------:R-:W-:Y:S05]  /*48c0*/  EXIT ;  /* 0x000000000000794d */ /* 0x000fea0003800000 */
        .weak           $__internal_0_$__cuda_sm3x_div_rn_noftz_f32_slowpath
        .type           $__internal_0_$__cuda_sm3x_div_rn_noftz_f32_slowpath,@function
        .size           $__internal_0_$__cuda_sm3x_div_rn_noftz_f32_slowpath,(.L_x_36 - $__internal_0_$__cuda_sm3x_div_rn_noftz_f32_slowpath)
$__internal_0_$__cuda_sm3x_div_rn_noftz_f32_slowpath:
[----:B------:R-:W-:Y:S01]  /*48d0*/  SHF.R.U32.HI R13, RZ, 0x17, R11 ;  /* 0x00000017ff0d7819 */ /* 0x000fe2000001160b */
[----:B------:R-:W-:Y:S01]  /*48e0*/  BSSY.RECONVERGENT B1, `(.L_x_24) ;  /* 0x0000063000017945 */ /* 0x000fe20003800200 */
[----:B------:R-:W-:Y:S02]  /*48f0*/  SHF.R.U32.HI R12, RZ, 0x17, R0 ;  /* 0x00000017ff0c7819 */ /* 0x000fe40000011600 */
[----:B------:R-:W-:Y:S02]  /*4900*/  LOP3.LUT R20, R13, 0xff, RZ, 0xc0, !PT ;  /* 0x000000ff0d147812 */ /* 0x000fe400078ec0ff */
[----:B------:R-:W-:Y:S02]  /*4910*/  LOP3.LUT R16, R12, 0xff, RZ, 0xc0, !PT ;  /* 0x000000ff0c107812 */ /* 0x000fe400078ec0ff */
[----:B------:R-:W-:Y:S02]  /*4920*/  IADD3 R15, PT, PT, R20, -0x1, RZ ;  /* 0xffffffff140f7810 */ /* 0x000fe40007ffe0ff */
[----:B------:R-:W-:-:S02]  /*4930*/  IADD3 R14, PT, PT, R16, -0x1, RZ ;  /* 0xffffffff100e7810 */ /* 0x000fc40007ffe0ff */
[----:B------:R-:W-:Y:S02]  /*4940*/  ISETP.GT.U32.AND P0, PT, R15, 0xfd, PT ;  /* 0x000000fd0f00780c */ /* 0x000fe40003f04070 */
[----:B------:R-:W-:Y:S02]  /*4950*/  MOV R13, R11 ;  /* 0x0000000b000d7202 */ /* 0x000fe40000000f00 */
[----:B------:R-:W-:-:S13]  /*4960*/  ISETP.GT.U32.OR P0, PT, R14, 0xfd, P0 ;  /* 0x000000fd0e00780c */ /* 0x000fda0000704470 */
[----:B------:R-:W-:Y:S01]  /*4970*/  @!P0 MOV R12, RZ ;  /* 0x000000ff000c8202 */ /* 0x000fe20000000f00 */
[----:B------:R-:W-:Y:S06]  /*4980*/  @!P0 BRA `(.L_x_25) ;  /* 0x00000000005c8947 */ /* 0x000fec0003800000 */
[----:B------:R-:W-:Y:S02]  /*4990*/  FSETP.GTU.FTZ.AND P0, PT, |R0|, +INF , PT ;  /* 0x7f8000000000780b */ /* 0x000fe40003f1c200 */
[----:B------:R-:W-:-:S04]  /*49a0*/  FSETP.GTU.FTZ.AND P1, PT, |R11|, +INF , PT ;  /* 0x7f8000000b00780b */ /* 0x000fc80003f3c200 */
[----:B------:R-:W-:-:S13]  /*49b0*/  PLOP3.LUT P0, PT, P0, P1, PT, 0xf8, 0x8f ;  /* 0x00000000008f781c */ /* 0x000fda0000703f70 */
[----:B------:R-:W-:Y:S05]  /*49c0*/  @P0 BRA `(.L_x_26) ;  /* 0x00000004004c0947 */ /* 0x000fea0003800000 */
[----:B------:R-:W-:-:S13]  /*49d0*/  LOP3.LUT P0, RZ, R13, 0x7fffffff, R0, 0xc8, !PT ;  /* 0x7fffffff0dff7812 */ /* 0x000fda000780c800 */
[----:B------:R-:W-:Y:S05]  /*49e0*/  @!P0 BRA `(.L_x_27) ;  /* 0x00000004003c8947 */ /* 0x000fea0003800000 */
[C---:B------:R-:W-:Y:S02]  /*49f0*/  FSETP.NEU.FTZ.AND P2, PT, |R0|.reuse, +INF , PT ;  /* 0x7f8000000000780b */ /* 0x040fe40003f5d200 */
[----:B------:R-:W-:Y:S02]  /*4a00*/  FSETP.NEU.FTZ.AND P1, PT, |R11|, +INF , PT ;  /* 0x7f8000000b00780b */ /* 0x000fe40003f3d200 */
[----:B------:R-:W-:-:S11]  /*4a10*/  FSETP.NEU.FTZ.AND P0, PT, |R0|, +INF , PT ;  /* 0x7f8000000000780b */ /* 0x000fd60003f1d200 */
[----:B------:R-:W-:Y:S05]  /*4a20*/  @!P1 BRA !P2, `(.L_x_27) ;  /* 0x00000004002c9947 */ /* 0x000fea0005000000 */
[----:B------:R-:W-:-:S04]  /*4a30*/  LOP3.LUT P2, RZ, R0, 0x7fffffff, RZ, 0xc0, !PT ;  /* 0x7fffffff00ff7812 */ /* 0x000fc8000784c0ff */
[----:B------:R-:W-:-:S13]  /*4a40*/  PLOP3.LUT P1, PT, P1, P2, PT, 0x2f, 0xf2 ;  /* 0x0000000000f2781c */ /* 0x000fda0000f24577 */
[----:B------:R-:W-:Y:S05]  /*4a50*/  @P1 BRA `(.L_x_28) ;  /* 0x0000000400181947 */ /* 0x000fea0003800000 */
[----:B------:R-:W-:-:S04]  /*4a60*/  LOP3.LUT P1, RZ, R13, 0x7fffffff, RZ, 0xc0, !PT ;  /* 0x7fffffff0dff7812 */ /* 0x000fc8000782c0ff */
[----:B------:R-:W-:-:S13]  /*4a70*/  PLOP3.LUT P0, PT, P0, P1, PT, 0x2f, 0xf2 ;  /* 0x0000000000f2781c */ /* 0x000fda0000702577 */
[----:B------:R-:W-:Y:S05]  /*4a80*/  @P0 BRA `(.L_x_29) ;  /* 0x0000000400000947 */ /* 0x000fea0003800000 */
[----:B------:R-:W-:Y:S02]  /*4a90*/  ISETP.GE.AND P0, PT, R14, RZ, PT ;  /* 0x000000ff0e00720c */ /* 0x000fe40003f06270 */
[----:B------:R-:W-:-:S11]  /*4aa0*/  ISETP.GE.AND P1, PT, R15, RZ, PT ;  /* 0x000000ff0f00720c */ /* 0x000fd60003f26270 */
[----:B------:R-:W-:Y:S01]  /*4ab0*/  @P0 MOV R12, RZ ;  /* 0x000000ff000c0202 */ /* 0x000fe20000000f00 */
[----:B------:R-:W-:Y:S01]  /*4ac0*/  @!P0 FFMA R0, R0, 1.84467440737095516160e+19, RZ ;  /* 0x5f80000000008823 */ /* 0x000fe200000000ff */
[----:B------:R-:W-:Y:S01]  /*4ad0*/  @!P0 MOV R12, 0xffffffc0 ;  /* 0xffffffc0000c8802 */ /* 0x000fe20000000f00 */
[----:B------:R-:W-:-:S03]  /*4ae0*/  @!P1 FFMA R13, R11, 1.84467440737095516160e+19, RZ ;  /* 0x5f8000000b0d9823 */ /* 0x000fc600000000ff */
[----:B------:R-:W-:-:S07]  /*4af0*/  @!P1 IADD3 R12, PT, PT, R12, 0x40, RZ ;  /* 0x000000400c0c9810 */ /* 0x000fce0007ffe0ff */
.L_x_25:
[----:B------:R-:W-:Y:S01]  /*4b00*/  LEA R14, R20, 0xc0800000, 0x17 ;  /* 0xc0800000140e7811 */ /* 0x000fe200078eb8ff */
[----:B------:R-:W-:Y:S03]  /*4b10*/  BSSY.RECONVERGENT B2, `(.L_x_30) ;  /* 0x0000036000027945 */ /* 0x000fe60003800200 */
[----:B------:R-:W-:Y:S02]  /*4b20*/  IADD3 R14, PT, PT, -R14, R13, RZ ;  /* 0x0000000d0e0e7210 */ /* 0x000fe40007ffe1ff */
[----:B------:R-:W-:Y:S02]  /*4b30*/  IADD3 R13, PT, PT, R16, -0x7f, RZ ;  /* 0xffffff81100d7810 */ /* 0x000fe40007ffe0ff */
[----:B------:R-:W0:Y:S01]  /*4b40*/  MUFU.RCP R15, R14 ;  /* 0x0000000e000f7308 */ /* 0x000e220000001000 */
[----:B------:R-:W-:Y:S02]  /*4b50*/  FADD.FTZ R17, -R14, -RZ ;  /* 0x800000ff0e117221 */ /* 0x000fe40000010100 */
[C---:B------:R-:W-:Y:S01]  /*4b60*/  IMAD R0, R13.reuse, -0x800000, R0 ;  /* 0xff8000000d007824 */ /* 0x040fe200078e0200 */
[----:B------:R-:W-:-:S04]  /*4b70*/  IADD3 R13, PT, PT, R13, 0x7f, -R20 ;  /* 0x0000007f0d0d7810 */ /* 0x000fc80007ffe814 */
[----:B------:R-:W-:Y:S01]  /*4b80*/  IADD3 R13, PT, PT, R13, R12, RZ ;  /* 0x0000000c0d0d7210 */ /* 0x000fe20007ffe0ff */
[----:B0-----:R-:W-:-:S04]  /*4b90*/  FFMA R16, R15, R17, 1 ;  /* 0x3f8000000f107423 */ /* 0x001fc80000000011 */
[----:B------:R-:W-:-:S04]  /*4ba0*/  FFMA R22, R15, R16, R15 ;  /* 0x000000100f167223 */ /* 0x000fc8000000000f */
[----:B------:R-:W-:-:S04]  /*4bb0*/  FFMA R15, R0, R22, RZ ;  /* 0x00000016000f7223 */ /* 0x000fc800000000ff */
[----:B------:R-:W-:-:S04]  /*4bc0*/  FFMA R16, R17, R15, R0 ;  /* 0x0000000f11107223 */ /* 0x000fc80000000000 */
[----:B------:R-:W-:-:S04]  /*4bd0*/  FFMA R19, R22, R16, R15 ;  /* 0x0000001016137223 */ /* 0x000fc8000000000f */
[----:B------:R-:W-:-:S04]  /*4be0*/  FFMA R16, R17, R19, R0 ;  /* 0x0000001311107223 */ /* 0x000fc80000000000 */
[----:B------:R-:W-:-:S05]  /*4bf0*/  FFMA R15, R22, R16, R19 ;  /* 0x00000010160f7223 */ /* 0x000fca0000000013 */
[----:B------:R-:W-:-:S04]  /*4c00*/  SHF.R.U32.HI R0, RZ, 0x17, R15 ;  /* 0x00000017ff007819 */ /* 0x000fc8000001160f */
[----:B------:R-:W-:-:S04]  /*4c10*/  LOP3.LUT R0, R0, 0xff, RZ, 0xc0, !PT ;  /* 0x000000ff00007812 */ /* 0x000fc800078ec0ff */
[----:B------:R-:W-:-:S04]  /*4c20*/  IADD3 R14, PT, PT, R0, R13, RZ ;  /* 0x0000000d000e7210 */ /* 0x000fc80007ffe0ff */
[----:B------:R-:W-:-:S04]  /*4c30*/  IADD3 R0, PT, PT, R14, -0x1, RZ ;  /* 0xffffffff0e007810 */ /* 0x000fc80007ffe0ff */
[----:B------:R-:W-:-:S13]  /*4c40*/  ISETP.GE.U32.AND P0, PT, R0, 0xfe, PT ;  /* 0x000000fe0000780c */ /* 0x000fda0003f06070 */
[----:B------:R-:W-:Y:S05]  /*4c50*/  @!P0 BRA `(.L_x_31) ;  /* 0x0000000000808947 */ /* 0x000fea0003800000 */
[----:B------:R-:W-:-:S13]  /*4c60*/  ISETP.GT.AND P0, PT, R14, 0xfe, PT ;  /* 0x000000fe0e00780c */ /* 0x000fda0003f04270 */
[----:B------:R-:W-:Y:S05]  /*4c70*/  @P0 BRA `(.L_x_32) ;  /* 0x00000000006c0947 */ /* 0x000fea0003800000 */
[----:B------:R-:W-:-:S13]  /*4c80*/  ISETP.GE.AND P0, PT, R14, 0x1, PT ;  /* 0x000000010e00780c */ /* 0x000fda0003f06270 */
[----:B------:R-:W-:Y:S05]  /*4c90*/  @P0 BRA `(.L_x_33) ;  /* 0x0000000000740947 */ /* 0x000fea0003800000 */
[----:B------:R-:W-:Y:S02]  /*4ca0*/  ISETP.GE.AND P0, PT, R14, -0x18, PT ;  /* 0xffffffe80e00780c */ /* 0x000fe40003f06270 */
[----:B------:R-:W-:-:S11]  /*4cb0*/  LOP3.LUT R15, R15, 0x80000000, RZ, 0xc0, !PT ;  /* 0x800000000f0f7812 */ /* 0x000fd600078ec0ff */
[----:B------:R-:W-:Y:S05]  /*4cc0*/  @!P0 BRA `(.L_x_33) ;  /* 0x0000000000688947 */ /* 0x000fea0003800000 */
[-CC-:B------:R-:W-:Y:S01]  /*4cd0*/  FFMA.RZ R0, R22, R16.reuse, R19.reuse ;  /* 0x0000001016007223 */ /* 0x180fe2000000c013 */
[----:B------:R-:W-:Y:S01]  /*4ce0*/  IADD3 R17, PT, PT, R14, 0x20, RZ ;  /* 0x000000200e117810 */ /* 0x000fe20007ffe0ff */
[-CC-:B------:R-:W-:Y:S01]  /*4cf0*/  FFMA.RM R13, R22, R16.reuse, R19.reuse ;  /* 0x00000010160d7223 */ /* 0x180fe20000004013 */
[----:B------:R-:W-:Y:S02]  /*4d00*/  ISETP.NE.AND P2, PT, R14, RZ, PT ;  /* 0x000000ff0e00720c */ /* 0x000fe40003f45270 */
[----:B------:R-:W-:Y:S01]  /*4d10*/  LOP3.LUT R12, R0, 0x7fffff, RZ, 0xc0, !PT ;  /* 0x007fffff000c7812 */ /* 0x000fe200078ec0ff */
[----:B------:R-:W-:Y:S01]  /*4d20*/  FFMA.RP R0, R22, R16, R19 ;  /* 0x0000001016007223 */ /* 0x000fe20000008013 */
[----:B------:R-:W-:Y:S02]  /*4d30*/  ISETP.NE.AND P1, PT, R14, RZ, PT ;  /* 0x000000ff0e00720c */ /* 0x000fe40003f25270 */
[----:B------:R-:W-:Y:S02]  /*4d40*/  LOP3.LUT R12, R12, 0x800000, RZ, 0xfc, !PT ;  /* 0x008000000c0c7812 */ /* 0x000fe400078efcff */
[----:B------:R-:W-:-:S02]  /*4d50*/  IADD3 R14, PT, PT, -R14, RZ, RZ ;  /* 0x000000ff0e0e7210 */ /* 0x000fc40007ffe1ff */
[----:B------:R-:W-:Y:S02]  /*4d60*/  SHF.L.U32 R17, R12, R17, RZ ;  /* 0x000000110c117219 */ /* 0x000fe400000006ff */
[----:B------:R-:W-:Y:S02]  /*4d70*/  FSETP.NEU.FTZ.AND P0, PT, R0, R13, PT ;  /* 0x0000000d0000720b */ /* 0x000fe40003f1d000 */
[----:B------:R-:W-:Y:S02]  /*4d80*/  SEL R13, R14, RZ, P2 ;  /* 0x000000ff0e0d7207 */ /* 0x000fe40001000000 */
[----:B------:R-:W-:Y:S02]  /*4d90*/  ISETP.NE.AND P1, PT, R17, RZ, P1 ;  /* 0x000000ff1100720c */ /* 0x000fe40000f25270 */
[----:B------:R-:W-:Y:S02]  /*4da0*/  SHF.R.U32.HI R13, RZ, R13, R12 ;  /* 0x0000000dff0d7219 */ /* 0x000fe4000001160c */
[----:B------:R-:W-:-:S02]  /*4db0*/  PLOP3.LUT P0, PT, P0, P1, PT, 0xf8, 0x8f ;  /* 0x00000000008f781c */ /* 0x000fc40000703f70 */
[----:B------:R-:W-:Y:S02]  /*4dc0*/  SHF.R.U32.HI R17, RZ, 0x1, R13 ;  /* 0x00000001ff117819 */ /* 0x000fe4000001160d */
[----:B------:R-:W-:-:S04]  /*4dd0*/  SEL R0, RZ, 0x1, !P0 ;  /* 0x00000001ff007807 */ /* 0x000fc80004000000 */
[----:B------:R-:W-:-:S04]  /*4de0*/  LOP3.LUT R0, R0, 0x1, R17, 0xf8, !PT ;  /* 0x0000000100007812 */ /* 0x000fc800078ef811 */
[----:B------:R-:W-:-:S04]  /*4df0*/  LOP3.LUT R0, R0, R13, RZ, 0xc0, !PT ;  /* 0x0000000d00007212 */ /* 0x000fc800078ec0ff */
[----:B------:R-:W-:-:S04]  /*4e00*/  IADD3 R0, PT, PT, R17, R0, RZ ;  /* 0x0000000011007210 */ /* 0x000fc80007ffe0ff */
[----:B------:R-:W-:Y:S01]  /*4e10*/  LOP3.LUT R15, R0, R15, RZ, 0xfc, !PT ;  /* 0x0000000f000f7212 */ /* 0x000fe200078efcff */
[----:B------:R-:W-:Y:S06]  /*4e20*/  BRA `(.L_x_33) ;  /* 0x0000000000107947 */ /* 0x000fec0003800000 */
.L_x_32:
[----:B------:R-:W-:-:S04]  /*4e30*/  LOP3.LUT R15, R15, 0x80000000, RZ, 0xc0, !PT ;  /* 0x800000000f0f7812 */ /* 0x000fc800078ec0ff */
[----:B------:R-:W-:Y:S01]  /*4e40*/  LOP3.LUT R15, R15, 0x7f800000, RZ, 0xfc, !PT ;  /* 0x7f8000000f0f7812 */ /* 0x000fe200078efcff */
[----:B------:R-:W-:Y:S06]  /*4e50*/  BRA `(.L_x_33) ;  /* 0x0000000000047947 */ /* 0x000fec0003800000 */
.L_x_31:
[----:B------:R-:W-:-:S07]  /*4e60*/  LEA R15, R13, R15, 0x17 ;  /* 0x0000000f0d0f7211 */ /* 0x000fce00078eb8ff */
.L_x_33:
[----:B------:R-:W-:Y:S05]  /*4e70*/  BSYNC.RECONVERGENT B2 ;  /* 0x0000000000027941 */ /* 0x000fea0003800200 */
.L_x_30:
[----:B------:R-:W-:Y:S05]  /*4e80*/  BRA `(.L_x_34) ;  /* 0x0000000000207947 */ /* 0x000fea0003800000 */
.L_x_29:
[----:B------:R-:W-:-:S04]  /*4e90*/  LOP3.LUT R0, R13, 0x80000000, R0, 0x48, !PT ;  /* 0x800000000d007812 */ /* 0x000fc800078e4800 */
[----:B------:R-:W-:Y:S01]  /*4ea0*/  LOP3.LUT R15, R0, 0x7f800000, RZ, 0xfc, !PT ;  /* 0x7f800000000f7812 */ /* 0x000fe200078efcff */
[----:B------:R-:W-:Y:S06]  /*4eb0*/  BRA `(.L_x_34) ;  /* 0x0000000000147947 */ /* 0x000fec0003800000 */
.L_x_28:
[----:B------:R-:W-:Y:S01]  /*4ec0*/  LOP3.LUT R15, R13, 0x80000000, R0, 0x48, !PT ;  /* 0x800000000d0f7812 */ /* 0x000fe200078e4800 */
[----:B------:R-:W-:Y:S06]  /*4ed0*/  BRA `(.L_x_34) ;  /* 0x00000000000c7947 */ /* 0x000fec0003800000 */
.L_x_27:
[----:B------:R-:W0:Y:S01]  /*4ee0*/  MUFU.RSQ R15, -QNAN ;  /* 0xffc00000000f7908 */ /* 0x000e220000001400 */
[----:B------:R-:W-:Y:S05]  /*4ef0*/  BRA `(.L_x_34) ;  /* 0x0000000000047947 */ /* 0x000fea0003800000 */
.L_x_26:
[----:B------:R-:W-:-:S07]  /*4f00*/  FADD.FTZ R15, R0, R11 ;  /* 0x0000000b000f7221 */ /* 0x000fce0000010000 */
.L_x_34:
[----:B------:R-:W-:Y:S05]  /*4f10*/  BSYNC.RECONVERGENT B1 ;  /* 0x0000000000017941 */ /* 0x000fea0003800200 */
.L_x_24:
[----:B------:R-:W-:Y:S01]  /*4f20*/  HFMA2 R13, -RZ, RZ, 0, 0 ;  /* 0x00000000ff0d7431 */ /* 0x000fe200000001ff */
[----:B------:R-:W-:-:S04]  /*4f30*/  MOV R12, R18 ;  /* 0x00000012000c7202 */ /* 0x000fc80000000f00 */
[----:B0-----:R-:W-:Y:S05]  /*4f40*/  RET.REL.NODEC R12 `(_Z12forward_passPfS_S_S_S_S_S_S_i) ;  /* 0xffffffb00c2c7950 */ /* 0x001fea0003c3ffff */
.L_x_35:
[----:B------:R-:W-:-:S00]  /*4f50*/  BRA `(.L_x_35) ;  /* 0xfffffffc00fc7947 */ /* 0x000fc0000383ffff */
[----:B------:R-:W-:-:S00]  /*4f60*/  NOP ;  /* 0x0000000000007918 */ /* 0x000fc00000000000 */
        /* <DEDUP_REMOVED lines=9> */
.L_x_36:


//--------------------- .nv.shared.reserved.0     --------------------------
	.section	.nv.shared.reserved.0,"aw",@nobits
	.weak		__nv_reservedSMEM_offset_0_alias
	.size		__nv_reservedSMEM_offset_0_alias, 0, 64
	.other		__nv_reservedSMEM_offset_0_alias,@"STO_CUDA_RESERVED_SHARED STV_DEFAULT"
__nv_reservedSMEM_offset_0_alias:
	.zero		0
	.zero		64


//--------------------- .nv.constant0._Z12forward_passPfS_S_S_S_S_S_S_i --------------------------
	.section	.nv.constant0._Z12forward_passPfS_S_S_S_S_S_S_i,"a",@progbits
	.sectionflags	@""
	.align	4
.nv.constant0._Z12forward_passPfS_S_S_S_S_S_S_i:
	.zero		964


//--------------------- SYMBOLS --------------------------

	.type		.nv.reservedSmem.offset0,@object
	.size		.nv.reservedSmem.offset0,0x4
